//
// Generated by NVIDIA NVVM Compiler
//
// Compiler Build ID: CL-36424714
// Cuda compilation tools, release 13.0, V13.0.88
// Based on NVVM 20.0.0
//

.version 9.0
.target sm_100
.address_size 64

	// .globl	_Z6kernelPiS_S_
.global .align 1 .b8 _ZN34_INTERNAL_d5366905_4_k_cu_2d804ea84cuda3std3__45__cpo5beginE[1];
.global .align 1 .b8 _ZN34_INTERNAL_d5366905_4_k_cu_2d804ea84cuda3std3__45__cpo3endE[1];
.global .align 1 .b8 _ZN34_INTERNAL_d5366905_4_k_cu_2d804ea84cuda3std3__45__cpo6cbeginE[1];
.global .align 1 .b8 _ZN34_INTERNAL_d5366905_4_k_cu_2d804ea84cuda3std3__45__cpo4cendE[1];
.global .align 1 .b8 _ZN34_INTERNAL_d5366905_4_k_cu_2d804ea84cuda3std3__45__cpo6rbeginE[1];
.global .align 1 .b8 _ZN34_INTERNAL_d5366905_4_k_cu_2d804ea84cuda3std3__45__cpo4rendE[1];
.global .align 1 .b8 _ZN34_INTERNAL_d5366905_4_k_cu_2d804ea84cuda3std3__45__cpo7crbeginE[1];
.global .align 1 .b8 _ZN34_INTERNAL_d5366905_4_k_cu_2d804ea84cuda3std3__45__cpo5crendE[1];
.global .align 1 .b8 _ZN34_INTERNAL_d5366905_4_k_cu_2d804ea84cuda3std3__436_GLOBAL__N__d5366905_4_k_cu_2d804ea86ignoreE[1];
.global .align 1 .b8 _ZN34_INTERNAL_d5366905_4_k_cu_2d804ea84cuda3std3__419piecewise_constructE[1];
.global .align 1 .b8 _ZN34_INTERNAL_d5366905_4_k_cu_2d804ea84cuda3std3__48in_placeE[1];
.global .align 1 .b8 _ZN34_INTERNAL_d5366905_4_k_cu_2d804ea84cuda3std3__420unreachable_sentinelE[1];
.global .align 1 .b8 _ZN34_INTERNAL_d5366905_4_k_cu_2d804ea84cuda3std3__47nulloptE[1];
.global .align 1 .b8 _ZN34_INTERNAL_d5366905_4_k_cu_2d804ea84cuda3std3__48unexpectE[1];
.global .align 1 .b8 _ZN34_INTERNAL_d5366905_4_k_cu_2d804ea84cuda3std6ranges3__45__cpo4swapE[1];
.global .align 1 .b8 _ZN34_INTERNAL_d5366905_4_k_cu_2d804ea84cuda3std6ranges3__45__cpo9iter_moveE[1];
.global .align 1 .b8 _ZN34_INTERNAL_d5366905_4_k_cu_2d804ea84cuda3std6ranges3__45__cpo5beginE[1];
.global .align 1 .b8 _ZN34_INTERNAL_d5366905_4_k_cu_2d804ea84cuda3std6ranges3__45__cpo3endE[1];
.global .align 1 .b8 _ZN34_INTERNAL_d5366905_4_k_cu_2d804ea84cuda3std6ranges3__45__cpo6cbeginE[1];
.global .align 1 .b8 _ZN34_INTERNAL_d5366905_4_k_cu_2d804ea84cuda3std6ranges3__45__cpo4cendE[1];
.global .align 1 .b8 _ZN34_INTERNAL_d5366905_4_k_cu_2d804ea84cuda3std6ranges3__45__cpo7advanceE[1];
.global .align 1 .b8 _ZN34_INTERNAL_d5366905_4_k_cu_2d804ea84cuda3std6ranges3__45__cpo9iter_swapE[1];
.global .align 1 .b8 _ZN34_INTERNAL_d5366905_4_k_cu_2d804ea84cuda3std6ranges3__45__cpo4nextE[1];
.global .align 1 .b8 _ZN34_INTERNAL_d5366905_4_k_cu_2d804ea84cuda3std6ranges3__45__cpo4prevE[1];
.global .align 1 .b8 _ZN34_INTERNAL_d5366905_4_k_cu_2d804ea84cuda3std6ranges3__45__cpo4dataE[1];
.global .align 1 .b8 _ZN34_INTERNAL_d5366905_4_k_cu_2d804ea84cuda3std6ranges3__45__cpo5cdataE[1];
.global .align 1 .b8 _ZN34_INTERNAL_d5366905_4_k_cu_2d804ea84cuda3std6ranges3__45__cpo4sizeE[1];
.global .align 1 .b8 _ZN34_INTERNAL_d5366905_4_k_cu_2d804ea84cuda3std6ranges3__45__cpo5ssizeE[1];
.global .align 1 .b8 _ZN34_INTERNAL_d5366905_4_k_cu_2d804ea84cuda3std6ranges3__45__cpo8distanceE[1];
.global .align 1 .b8 _ZN34_INTERNAL_d5366905_4_k_cu_2d804ea86thrust24THRUST_300001_SM_1000_NS8cuda_cub3parE[1];
.global .align 1 .b8 _ZN34_INTERNAL_d5366905_4_k_cu_2d804ea86thrust24THRUST_300001_SM_1000_NS8cuda_cub10par_nosyncE[1];
.global .align 1 .b8 _ZN34_INTERNAL_d5366905_4_k_cu_2d804ea86thrust24THRUST_300001_SM_1000_NS6system6detail10sequential3seqE[1];
.global .align 1 .b8 _ZN34_INTERNAL_d5366905_4_k_cu_2d804ea86thrust24THRUST_300001_SM_1000_NS12placeholders2_1E[1];
.global .align 1 .b8 _ZN34_INTERNAL_d5366905_4_k_cu_2d804ea86thrust24THRUST_300001_SM_1000_NS12placeholders2_2E[1];
.global .align 1 .b8 _ZN34_INTERNAL_d5366905_4_k_cu_2d804ea86thrust24THRUST_300001_SM_1000_NS12placeholders2_3E[1];
.global .align 1 .b8 _ZN34_INTERNAL_d5366905_4_k_cu_2d804ea86thrust24THRUST_300001_SM_1000_NS12placeholders2_4E[1];
.global .align 1 .b8 _ZN34_INTERNAL_d5366905_4_k_cu_2d804ea86thrust24THRUST_300001_SM_1000_NS12placeholders2_5E[1];
.global .align 1 .b8 _ZN34_INTERNAL_d5366905_4_k_cu_2d804ea86thrust24THRUST_300001_SM_1000_NS12placeholders2_6E[1];
.global .align 1 .b8 _ZN34_INTERNAL_d5366905_4_k_cu_2d804ea86thrust24THRUST_300001_SM_1000_NS12placeholders2_7E[1];
.global .align 1 .b8 _ZN34_INTERNAL_d5366905_4_k_cu_2d804ea86thrust24THRUST_300001_SM_1000_NS12placeholders2_8E[1];
.global .align 1 .b8 _ZN34_INTERNAL_d5366905_4_k_cu_2d804ea86thrust24THRUST_300001_SM_1000_NS12placeholders2_9E[1];
.global .align 1 .b8 _ZN34_INTERNAL_d5366905_4_k_cu_2d804ea86thrust24THRUST_300001_SM_1000_NS12placeholders3_10E[1];
.global .align 1 .b8 _ZN34_INTERNAL_d5366905_4_k_cu_2d804ea86thrust24THRUST_300001_SM_1000_NS3seqE[1];

.visible .entry _Z6kernelPiS_S_(
	.param .u64 .ptr .align 1 _Z6kernelPiS_S__param_0,
	.param .u64 .ptr .align 1 _Z6kernelPiS_S__param_1,
	.param .u64 .ptr .align 1 _Z6kernelPiS_S__param_2
)
{
	.reg .b32 	%r<8>;
	.reg .b64 	%rd<11>;

	ld.param.u64 	%rd1, [_Z6kernelPiS_S__param_0];
	ld.param.u64 	%rd2, [_Z6kernelPiS_S__param_1];
	ld.param.u64 	%rd3, [_Z6kernelPiS_S__param_2];
	cvta.to.global.u64 	%rd4, %rd3;
	cvta.to.global.u64 	%rd5, %rd2;
	cvta.to.global.u64 	%rd6, %rd1;
	mov.u32 	%r1, %ctaid.x;
	mov.u32 	%r2, %ntid.x;
	mov.u32 	%r3, %tid.x;
	mad.lo.s32 	%r4, %r1, %r2, %r3;
	mul.wide.s32 	%rd7, %r4, 4;
	add.s64 	%rd8, %rd6, %rd7;
	ld.global.u32 	%r5, [%rd8];
	add.s64 	%rd9, %rd5, %rd7;
	ld.global.u32 	%r6, [%rd9];
	add.s32 	%r7, %r6, %r5;
	add.s64 	%rd10, %rd4, %rd7;
	st.global.u32 	[%rd10], %r7;
	ret;

}
	// .globl	_ZN3cub18CUB_300001_SM_10006detail11EmptyKernelIvEEvv
.visible .entry _ZN3cub18CUB_300001_SM_10006detail11EmptyKernelIvEEvv()
{


	ret;

}
	// .globl	_ZN3cub18CUB_300001_SM_10006detail8for_each13static_kernelINS2_12policy_hub_t12policy_500_tEmN6thrust24THRUST_300001_SM_1000_NS8cuda_cub20__uninitialized_fill7functorINS7_10device_ptrIiEEiEEEEvT0_T1_
.visible .entry _ZN3cub18CUB_300001_SM_10006detail8for_each13static_kernelINS2_12policy_hub_t12policy_500_tEmN6thrust24THRUST_300001_SM_1000_NS8cuda_cub20__uninitialized_fill7functorINS7_10device_ptrIiEEiEEEEvT0_T1_(
	.param .u64 _ZN3cub18CUB_300001_SM_10006detail8for_each13static_kernelINS2_12policy_hub_t12policy_500_tEmN6thrust24THRUST_300001_SM_1000_NS8cuda_cub20__uninitialized_fill7functorINS7_10device_ptrIiEEiEEEEvT0_T1__param_0,
	.param .align 8 .b8 _ZN3cub18CUB_300001_SM_10006detail8for_each13static_kernelINS2_12policy_hub_t12policy_500_tEmN6thrust24THRUST_300001_SM_1000_NS8cuda_cub20__uninitialized_fill7functorINS7_10device_ptrIiEEiEEEEvT0_T1__param_1[16]
)
.maxntid 256
{
	.reg .pred 	%p<4>;
	.reg .b16 	%rs<5>;
	.reg .b32 	%r<12>;
	.reg .b64 	%rd<16>;

	ld.param.u32 	%r3, [_ZN3cub18CUB_300001_SM_10006detail8for_each13static_kernelINS2_12policy_hub_t12policy_500_tEmN6thrust24THRUST_300001_SM_1000_NS8cuda_cub20__uninitialized_fill7functorINS7_10device_ptrIiEEiEEEEvT0_T1__param_1+8];
	ld.param.u64 	%rd4, [_ZN3cub18CUB_300001_SM_10006detail8for_each13static_kernelINS2_12policy_hub_t12policy_500_tEmN6thrust24THRUST_300001_SM_1000_NS8cuda_cub20__uninitialized_fill7functorINS7_10device_ptrIiEEiEEEEvT0_T1__param_1];
	ld.param.u64 	%rd5, [_ZN3cub18CUB_300001_SM_10006detail8for_each13static_kernelINS2_12policy_hub_t12policy_500_tEmN6thrust24THRUST_300001_SM_1000_NS8cuda_cub20__uninitialized_fill7functorINS7_10device_ptrIiEEiEEEEvT0_T1__param_0];
	mov.u32 	%r9, %ctaid.x;
	mul.wide.u32 	%rd1, %r9, 512;
	sub.s64 	%rd2, %rd5, %rd1;
	setp.lt.u64 	%p1, %rd2, 512;
	@%p1 bra 	$L__BB2_2;
	mov.u32 	%r11, %tid.x;
	cvta.to.global.u64 	%rd11, %rd4;
	cvt.u64.u32 	%rd12, %r11;
	add.s64 	%rd13, %rd1, %rd12;
	shl.b64 	%rd14, %rd13, 2;
	add.s64 	%rd15, %rd11, %rd14;
	st.global.u32 	[%rd15], %r3;
	st.global.u32 	[%rd15+1024], %r3;
	bra.uni 	$L__BB2_6;
$L__BB2_2:
	cvta.to.global.u64 	%rd6, %rd4;
	mov.u32 	%r2, %tid.x;
	cvt.u64.u32 	%rd7, %r2;
	setp.le.u64 	%p2, %rd2, %rd7;
	add.s64 	%rd8, %rd1, %rd7;
	shl.b64 	%rd9, %rd8, 2;
	add.s64 	%rd3, %rd6, %rd9;
	@%p2 bra 	$L__BB2_4;
	st.global.u32 	[%rd3], %r3;
$L__BB2_4:
	add.s32 	%r10, %r2, 256;
	cvt.u64.u32 	%rd10, %r10;
	setp.le.u64 	%p3, %rd2, %rd10;
	@%p3 bra 	$L__BB2_6;
	st.global.u32 	[%rd3+1024], %r3;
$L__BB2_6:
	ret;

}
	// .globl	_ZN3cub18CUB_300001_SM_10006detail9transform16transform_kernelINS2_10policy_hubILb1EN4cuda3std3__45tupleIJN6thrust24THRUST_300001_SM_1000_NS6detail15normal_iteratorINSA_10device_ptrIiEEEESF_EEEE10policy1000Ei11sum_functorSF_JPiSK_EEEvT0_iT1_T2_DpNS2_10kernel_argIT3_EE
.visible .entry _ZN3cub18CUB_300001_SM_10006detail9transform16transform_kernelINS2_10policy_hubILb1EN4cuda3std3__45tupleIJN6thrust24THRUST_300001_SM_1000_NS6detail15normal_iteratorINSA_10device_ptrIiEEEESF_EEEE10policy1000Ei11sum_functorSF_JPiSK_EEEvT0_iT1_T2_DpNS2_10kernel_argIT3_EE(
	.param .u32 _ZN3cub18CUB_300001_SM_10006detail9transform16transform_kernelINS2_10policy_hubILb1EN4cuda3std3__45tupleIJN6thrust24THRUST_300001_SM_1000_NS6detail15normal_iteratorINSA_10device_ptrIiEEEESF_EEEE10policy1000Ei11sum_functorSF_JPiSK_EEEvT0_iT1_T2_DpNS2_10kernel_argIT3_EE_param_0,
	.param .u32 _ZN3cub18CUB_300001_SM_10006detail9transform16transform_kernelINS2_10policy_hubILb1EN4cuda3std3__45tupleIJN6thrust24THRUST_300001_SM_1000_NS6detail15normal_iteratorINSA_10device_ptrIiEEEESF_EEEE10policy1000Ei11sum_functorSF_JPiSK_EEEvT0_iT1_T2_DpNS2_10kernel_argIT3_EE_param_1,
	.param .align 1 .b8 _ZN3cub18CUB_300001_SM_10006detail9transform16transform_kernelINS2_10policy_hubILb1EN4cuda3std3__45tupleIJN6thrust24THRUST_300001_SM_1000_NS6detail15normal_iteratorINSA_10device_ptrIiEEEESF_EEEE10policy1000Ei11sum_functorSF_JPiSK_EEEvT0_iT1_T2_DpNS2_10kernel_argIT3_EE_param_2[1],
	.param .align 8 .b8 _ZN3cub18CUB_300001_SM_10006detail9transform16transform_kernelINS2_10policy_hubILb1EN4cuda3std3__45tupleIJN6thrust24THRUST_300001_SM_1000_NS6detail15normal_iteratorINSA_10device_ptrIiEEEESF_EEEE10policy1000Ei11sum_functorSF_JPiSK_EEEvT0_iT1_T2_DpNS2_10kernel_argIT3_EE_param_3[8],
	.param .align 8 .b8 _ZN3cub18CUB_300001_SM_10006detail9transform16transform_kernelINS2_10policy_hubILb1EN4cuda3std3__45tupleIJN6thrust24THRUST_300001_SM_1000_NS6detail15normal_iteratorINSA_10device_ptrIiEEEESF_EEEE10policy1000Ei11sum_functorSF_JPiSK_EEEvT0_iT1_T2_DpNS2_10kernel_argIT3_EE_param_4[16],
	.param .align 8 .b8 _ZN3cub18CUB_300001_SM_10006detail9transform16transform_kernelINS2_10policy_hubILb1EN4cuda3std3__45tupleIJN6thrust24THRUST_300001_SM_1000_NS6detail15normal_iteratorINSA_10device_ptrIiEEEESF_EEEE10policy1000Ei11sum_functorSF_JPiSK_EEEvT0_iT1_T2_DpNS2_10kernel_argIT3_EE_param_5[16]
)
.maxntid 128
{
	.reg .pred 	%p<38>;
	.reg .b32 	%r<170>;
	.reg .b32 	%f<91>;
	.reg .b64 	%rd<97>;

	ld.param.u32 	%r45, [_ZN3cub18CUB_300001_SM_10006detail9transform16transform_kernelINS2_10policy_hubILb1EN4cuda3std3__45tupleIJN6thrust24THRUST_300001_SM_1000_NS6detail15normal_iteratorINSA_10device_ptrIiEEEESF_EEEE10policy1000Ei11sum_functorSF_JPiSK_EEEvT0_iT1_T2_DpNS2_10kernel_argIT3_EE_param_0];
	ld.param.u64 	%rd27, [_ZN3cub18CUB_300001_SM_10006detail9transform16transform_kernelINS2_10policy_hubILb1EN4cuda3std3__45tupleIJN6thrust24THRUST_300001_SM_1000_NS6detail15normal_iteratorINSA_10device_ptrIiEEEESF_EEEE10policy1000Ei11sum_functorSF_JPiSK_EEEvT0_iT1_T2_DpNS2_10kernel_argIT3_EE_param_5];
	ld.param.u64 	%rd25, [_ZN3cub18CUB_300001_SM_10006detail9transform16transform_kernelINS2_10policy_hubILb1EN4cuda3std3__45tupleIJN6thrust24THRUST_300001_SM_1000_NS6detail15normal_iteratorINSA_10device_ptrIiEEEESF_EEEE10policy1000Ei11sum_functorSF_JPiSK_EEEvT0_iT1_T2_DpNS2_10kernel_argIT3_EE_param_4];
	ld.param.u64 	%rd29, [_ZN3cub18CUB_300001_SM_10006detail9transform16transform_kernelINS2_10policy_hubILb1EN4cuda3std3__45tupleIJN6thrust24THRUST_300001_SM_1000_NS6detail15normal_iteratorINSA_10device_ptrIiEEEESF_EEEE10policy1000Ei11sum_functorSF_JPiSK_EEEvT0_iT1_T2_DpNS2_10kernel_argIT3_EE_param_3];
	ld.param.u32 	%r44, [_ZN3cub18CUB_300001_SM_10006detail9transform16transform_kernelINS2_10policy_hubILb1EN4cuda3std3__45tupleIJN6thrust24THRUST_300001_SM_1000_NS6detail15normal_iteratorINSA_10device_ptrIiEEEESF_EEEE10policy1000Ei11sum_functorSF_JPiSK_EEEvT0_iT1_T2_DpNS2_10kernel_argIT3_EE_param_1];
	cvta.to.global.u64 	%rd1, %rd29;
	cvta.to.global.u64 	%rd2, %rd25;
	cvta.to.global.u64 	%rd3, %rd27;
	shl.b32 	%r1, %r44, 7;
	mov.u32 	%r46, %ctaid.x;
	mul.lo.s32 	%r2, %r1, %r46;
	sub.s32 	%r3, %r45, %r2;
	min.s32 	%r4, %r1, %r3;
	shl.b32 	%r5, %r4, 2;
	mov.u32 	%r6, %tid.x;
	shl.b32 	%r160, %r6, 7;
	setp.ge.s32 	%p1, %r160, %r5;
	@%p1 bra 	$L__BB3_5;
	mul.wide.u32 	%rd4, %r6, 128;
	add.s64 	%rd30, %rd2, %rd4;
	mul.wide.s32 	%rd5, %r2, 4;
	add.s64 	%rd94, %rd30, %rd5;
	mov.u32 	%r159, %r160;
$L__BB3_2:
	.pragma "nounroll";
	// begin inline asm
	prefetch.global.L2 [%rd94];
	// end inline asm
	add.s32 	%r159, %r159, 16384;
	add.s64 	%rd94, %rd94, 16384;
	setp.lt.s32 	%p2, %r159, %r5;
	@%p2 bra 	$L__BB3_2;
	add.s64 	%rd32, %rd3, %rd4;
	add.s64 	%rd95, %rd32, %rd5;
$L__BB3_4:
	.pragma "nounroll";
	// begin inline asm
	prefetch.global.L2 [%rd95];
	// end inline asm
	add.s32 	%r160, %r160, 16384;
	add.s64 	%rd95, %rd95, 16384;
	setp.lt.s32 	%p3, %r160, %r5;
	@%p3 bra 	$L__BB3_4;
$L__BB3_5:
	mul.wide.s32 	%rd96, %r2, 4;
	add.s64 	%rd12, %rd2, %rd96;
	add.s64 	%rd13, %rd3, %rd96;
	add.s64 	%rd14, %rd1, %rd96;
	setp.gt.s32 	%p4, %r1, %r3;
	@%p4 bra 	$L__BB3_18;
	setp.lt.s32 	%p5, %r44, 1;
	@%p5 bra 	$L__BB3_59;
	and.b32  	%r12, %r44, 7;
	setp.lt.u32 	%p6, %r44, 8;
	mov.b32 	%r167, 0;
	@%p6 bra 	$L__BB3_10;
	and.b32  	%r167, %r44, 2147483640;
	neg.s32 	%r162, %r167;
	mul.wide.u32 	%rd35, %r6, 4;
	add.s64 	%rd15, %rd1, %rd35;
	add.s64 	%rd36, %rd96, 1536;
	add.s64 	%rd17, %rd2, %rd36;
	add.s32 	%r161, %r6, 128;
	add.s64 	%rd18, %rd3, %rd36;
	add.s64 	%rd19, %rd1, %rd36;
$L__BB3_9:
	.pragma "nounroll";
	mul.wide.s32 	%rd37, %r161, 4;
	add.s64 	%rd38, %rd17, %rd37;
	add.s64 	%rd39, %rd18, %rd37;
	add.s64 	%rd40, %rd19, %rd37;
	cvta.to.global.u64 	%rd41, %rd25;
	mul.wide.u32 	%rd42, %r6, 4;
	add.s64 	%rd43, %rd41, %rd42;
	add.s64 	%rd44, %rd43, %rd96;
	ld.global.u32 	%r48, [%rd44];
	cvt.rn.f32.s32 	%f1, %r48;
	cvta.to.global.u64 	%rd45, %rd27;
	add.s64 	%rd46, %rd45, %rd42;
	add.s64 	%rd47, %rd46, %rd96;
	ld.global.u32 	%r49, [%rd47];
	cvt.rn.f32.s32 	%f2, %r49;
	add.f32 	%f3, %f1, %f2;
	cvt.rzi.s32.f32 	%r50, %f3;
	add.s64 	%rd48, %rd15, %rd96;
	st.global.u32 	[%rd48], %r50;
	ld.global.u32 	%r51, [%rd38+-1536];
	cvt.rn.f32.s32 	%f4, %r51;
	ld.global.u32 	%r52, [%rd39+-1536];
	cvt.rn.f32.s32 	%f5, %r52;
	add.f32 	%f6, %f4, %f5;
	cvt.rzi.s32.f32 	%r53, %f6;
	st.global.u32 	[%rd40+-1536], %r53;
	ld.global.u32 	%r54, [%rd38+-1024];
	cvt.rn.f32.s32 	%f7, %r54;
	ld.global.u32 	%r55, [%rd39+-1024];
	cvt.rn.f32.s32 	%f8, %r55;
	add.f32 	%f9, %f7, %f8;
	cvt.rzi.s32.f32 	%r56, %f9;
	st.global.u32 	[%rd40+-1024], %r56;
	ld.global.u32 	%r57, [%rd38+-512];
	cvt.rn.f32.s32 	%f10, %r57;
	ld.global.u32 	%r58, [%rd39+-512];
	cvt.rn.f32.s32 	%f11, %r58;
	add.f32 	%f12, %f10, %f11;
	cvt.rzi.s32.f32 	%r59, %f12;
	st.global.u32 	[%rd40+-512], %r59;
	ld.global.u32 	%r60, [%rd38];
	cvt.rn.f32.s32 	%f13, %r60;
	ld.global.u32 	%r61, [%rd39];
	cvt.rn.f32.s32 	%f14, %r61;
	add.f32 	%f15, %f13, %f14;
	cvt.rzi.s32.f32 	%r62, %f15;
	st.global.u32 	[%rd40], %r62;
	ld.global.u32 	%r63, [%rd38+512];
	cvt.rn.f32.s32 	%f16, %r63;
	ld.global.u32 	%r64, [%rd39+512];
	cvt.rn.f32.s32 	%f17, %r64;
	add.f32 	%f18, %f16, %f17;
	cvt.rzi.s32.f32 	%r65, %f18;
	st.global.u32 	[%rd40+512], %r65;
	ld.global.u32 	%r66, [%rd38+1024];
	cvt.rn.f32.s32 	%f19, %r66;
	ld.global.u32 	%r67, [%rd39+1024];
	cvt.rn.f32.s32 	%f20, %r67;
	add.f32 	%f21, %f19, %f20;
	cvt.rzi.s32.f32 	%r68, %f21;
	st.global.u32 	[%rd40+1024], %r68;
	ld.global.u32 	%r69, [%rd38+1536];
	cvt.rn.f32.s32 	%f22, %r69;
	ld.global.u32 	%r70, [%rd39+1536];
	cvt.rn.f32.s32 	%f23, %r70;
	add.f32 	%f24, %f22, %f23;
	cvt.rzi.s32.f32 	%r71, %f24;
	st.global.u32 	[%rd40+1536], %r71;
	add.s32 	%r162, %r162, 8;
	add.s64 	%rd96, %rd96, 4096;
	add.s32 	%r161, %r161, 1024;
	setp.eq.s32 	%p7, %r162, 0;
	@%p7 bra 	$L__BB3_10;
	bra.uni 	$L__BB3_9;
$L__BB3_10:
	setp.eq.s32 	%p8, %r12, 0;
	@%p8 bra 	$L__BB3_59;
	and.b32  	%r39, %r44, 3;
	setp.lt.u32 	%p9, %r12, 4;
	@%p9 bra 	$L__BB3_13;
	shl.b32 	%r72, %r167, 7;
	add.s32 	%r73, %r72, %r6;
	mul.wide.s32 	%rd49, %r73, 4;
	add.s64 	%rd50, %rd12, %rd49;
	ld.global.u32 	%r74, [%rd50];
	cvt.rn.f32.s32 	%f25, %r74;
	add.s64 	%rd51, %rd13, %rd49;
	ld.global.u32 	%r75, [%rd51];
	cvt.rn.f32.s32 	%f26, %r75;
	add.f32 	%f27, %f25, %f26;
	cvt.rzi.s32.f32 	%r76, %f27;
	add.s64 	%rd52, %rd14, %rd49;
	st.global.u32 	[%rd52], %r76;
	ld.global.u32 	%r77, [%rd50+512];
	cvt.rn.f32.s32 	%f28, %r77;
	ld.global.u32 	%r78, [%rd51+512];
	cvt.rn.f32.s32 	%f29, %r78;
	add.f32 	%f30, %f28, %f29;
	cvt.rzi.s32.f32 	%r79, %f30;
	st.global.u32 	[%rd52+512], %r79;
	ld.global.u32 	%r80, [%rd50+1024];
	cvt.rn.f32.s32 	%f31, %r80;
	ld.global.u32 	%r81, [%rd51+1024];
	cvt.rn.f32.s32 	%f32, %r81;
	add.f32 	%f33, %f31, %f32;
	cvt.rzi.s32.f32 	%r82, %f33;
	st.global.u32 	[%rd52+1024], %r82;
	ld.global.u32 	%r83, [%rd50+1536];
	cvt.rn.f32.s32 	%f34, %r83;
	ld.global.u32 	%r84, [%rd51+1536];
	cvt.rn.f32.s32 	%f35, %r84;
	add.f32 	%f36, %f34, %f35;
	cvt.rzi.s32.f32 	%r85, %f36;
	st.global.u32 	[%rd52+1536], %r85;
	add.s32 	%r167, %r167, 4;
$L__BB3_13:
	setp.eq.s32 	%p10, %r39, 0;
	@%p10 bra 	$L__BB3_59;
	setp.eq.s32 	%p11, %r39, 1;
	@%p11 bra 	$L__BB3_16;
	shl.b32 	%r86, %r167, 7;
	add.s32 	%r87, %r86, %r6;
	mul.wide.s32 	%rd53, %r87, 4;
	add.s64 	%rd54, %rd12, %rd53;
	ld.global.u32 	%r88, [%rd54];
	cvt.rn.f32.s32 	%f37, %r88;
	add.s64 	%rd55, %rd13, %rd53;
	ld.global.u32 	%r89, [%rd55];
	cvt.rn.f32.s32 	%f38, %r89;
	add.f32 	%f39, %f37, %f38;
	cvt.rzi.s32.f32 	%r90, %f39;
	add.s64 	%rd56, %rd14, %rd53;
	st.global.u32 	[%rd56], %r90;
	ld.global.u32 	%r91, [%rd54+512];
	cvt.rn.f32.s32 	%f40, %r91;
	ld.global.u32 	%r92, [%rd55+512];
	cvt.rn.f32.s32 	%f41, %r92;
	add.f32 	%f42, %f40, %f41;
	cvt.rzi.s32.f32 	%r93, %f42;
	st.global.u32 	[%rd56+512], %r93;
	add.s32 	%r167, %r167, 2;
$L__BB3_16:
	and.b32  	%r94, %r44, 1;
	setp.eq.b32 	%p12, %r94, 1;
	not.pred 	%p13, %p12;
	@%p13 bra 	$L__BB3_59;
	shl.b32 	%r95, %r167, 7;
	add.s32 	%r96, %r95, %r6;
	mul.wide.s32 	%rd57, %r96, 4;
	add.s64 	%rd58, %rd12, %rd57;
	ld.global.u32 	%r97, [%rd58];
	cvt.rn.f32.s32 	%f43, %r97;
	add.s64 	%rd59, %rd13, %rd57;
	ld.global.u32 	%r98, [%rd59];
	cvt.rn.f32.s32 	%f44, %r98;
	add.f32 	%f45, %f43, %f44;
	cvt.rzi.s32.f32 	%r99, %f45;
	add.s64 	%rd60, %rd14, %rd57;
	st.global.u32 	[%rd60], %r99;
	bra.uni 	$L__BB3_59;
$L__BB3_18:
	setp.lt.s32 	%p14, %r44, 1;
	@%p14 bra 	$L__BB3_59;
	and.b32  	%r16, %r44, 7;
	setp.lt.u32 	%p15, %r44, 8;
	mov.b32 	%r164, 0;
	@%p15 bra 	$L__BB3_38;
	and.b32  	%r164, %r44, 2147483640;
	mov.b32 	%r163, 0;
$L__BB3_21:
	.pragma "nounroll";
	shl.b32 	%r102, %r163, 7;
	add.s32 	%r23, %r102, %r6;
	setp.ge.s32 	%p16, %r23, %r4;
	@%p16 bra 	$L__BB3_23;
	mul.wide.u32 	%rd61, %r23, 4;
	add.s64 	%rd62, %rd12, %rd61;
	ld.global.u32 	%r103, [%rd62];
	cvt.rn.f32.s32 	%f46, %r103;
	add.s64 	%rd63, %rd13, %rd61;
	ld.global.u32 	%r104, [%rd63];
	cvt.rn.f32.s32 	%f47, %r104;
	add.f32 	%f48, %f46, %f47;
	cvt.rzi.s32.f32 	%r105, %f48;
	add.s64 	%rd64, %rd14, %rd61;
	st.global.u32 	[%rd64], %r105;
$L__BB3_23:
	add.s32 	%r106, %r23, 128;
	setp.ge.s32 	%p17, %r106, %r4;
	mul.wide.s32 	%rd65, %r106, 4;
	add.s64 	%rd22, %rd12, %rd65;
	add.s64 	%rd23, %rd13, %rd65;
	add.s64 	%rd24, %rd14, %rd65;
	@%p17 bra 	$L__BB3_25;
	ld.global.u32 	%r107, [%rd22];
	cvt.rn.f32.s32 	%f49, %r107;
	ld.global.u32 	%r108, [%rd23];
	cvt.rn.f32.s32 	%f50, %r108;
	add.f32 	%f51, %f49, %f50;
	cvt.rzi.s32.f32 	%r109, %f51;
	st.global.u32 	[%rd24], %r109;
$L__BB3_25:
	add.s32 	%r110, %r23, 256;
	setp.ge.s32 	%p18, %r110, %r4;
	@%p18 bra 	$L__BB3_27;
	ld.global.u32 	%r111, [%rd22+512];
	cvt.rn.f32.s32 	%f52, %r111;
	ld.global.u32 	%r112, [%rd23+512];
	cvt.rn.f32.s32 	%f53, %r112;
	add.f32 	%f54, %f52, %f53;
	cvt.rzi.s32.f32 	%r113, %f54;
	st.global.u32 	[%rd24+512], %r113;
$L__BB3_27:
	add.s32 	%r114, %r23, 384;
	setp.ge.s32 	%p19, %r114, %r4;
	@%p19 bra 	$L__BB3_29;
	ld.global.u32 	%r115, [%rd22+1024];
	cvt.rn.f32.s32 	%f55, %r115;
	ld.global.u32 	%r116, [%rd23+1024];
	cvt.rn.f32.s32 	%f56, %r116;
	add.f32 	%f57, %f55, %f56;
	cvt.rzi.s32.f32 	%r117, %f57;
	st.global.u32 	[%rd24+1024], %r117;
$L__BB3_29:
	add.s32 	%r118, %r23, 512;
	setp.ge.s32 	%p20, %r118, %r4;
	@%p20 bra 	$L__BB3_31;
	ld.global.u32 	%r119, [%rd22+1536];
	cvt.rn.f32.s32 	%f58, %r119;
	ld.global.u32 	%r120, [%rd23+1536];
	cvt.rn.f32.s32 	%f59, %r120;
	add.f32 	%f60, %f58, %f59;
	cvt.rzi.s32.f32 	%r121, %f60;
	st.global.u32 	[%rd24+1536], %r121;
$L__BB3_31:
	add.s32 	%r122, %r23, 640;
	setp.ge.s32 	%p21, %r122, %r4;
	@%p21 bra 	$L__BB3_33;
	ld.global.u32 	%r123, [%rd22+2048];
	cvt.rn.f32.s32 	%f61, %r123;
	ld.global.u32 	%r124, [%rd23+2048];
	cvt.rn.f32.s32 	%f62, %r124;
	add.f32 	%f63, %f61, %f62;
	cvt.rzi.s32.f32 	%r125, %f63;
	st.global.u32 	[%rd24+2048], %r125;
$L__BB3_33:
	add.s32 	%r126, %r23, 768;
	setp.ge.s32 	%p22, %r126, %r4;
	@%p22 bra 	$L__BB3_35;
	ld.global.u32 	%r127, [%rd22+2560];
	cvt.rn.f32.s32 	%f64, %r127;
	ld.global.u32 	%r128, [%rd23+2560];
	cvt.rn.f32.s32 	%f65, %r128;
	add.f32 	%f66, %f64, %f65;
	cvt.rzi.s32.f32 	%r129, %f66;
	st.global.u32 	[%rd24+2560], %r129;
$L__BB3_35:
	add.s32 	%r130, %r23, 896;
	setp.ge.s32 	%p23, %r130, %r4;
	@%p23 bra 	$L__BB3_37;
	ld.global.u32 	%r131, [%rd22+3072];
	cvt.rn.f32.s32 	%f67, %r131;
	ld.global.u32 	%r132, [%rd23+3072];
	cvt.rn.f32.s32 	%f68, %r132;
	add.f32 	%f69, %f67, %f68;
	cvt.rzi.s32.f32 	%r133, %f69;
	st.global.u32 	[%rd24+3072], %r133;
$L__BB3_37:
	add.s32 	%r163, %r163, 8;
	setp.ne.s32 	%p24, %r163, %r164;
	@%p24 bra 	$L__BB3_21;
$L__BB3_38:
	setp.eq.s32 	%p25, %r16, 0;
	@%p25 bra 	$L__BB3_59;
	and.b32  	%r26, %r44, 3;
	setp.lt.u32 	%p26, %r16, 4;
	@%p26 bra 	$L__BB3_49;
	shl.b32 	%r134, %r164, 7;
	add.s32 	%r27, %r134, %r6;
	setp.ge.s32 	%p27, %r27, %r4;
	@%p27 bra 	$L__BB3_42;
	mul.wide.s32 	%rd66, %r27, 4;
	add.s64 	%rd67, %rd12, %rd66;
	ld.global.u32 	%r135, [%rd67];
	cvt.rn.f32.s32 	%f70, %r135;
	add.s64 	%rd68, %rd13, %rd66;
	ld.global.u32 	%r136, [%rd68];
	cvt.rn.f32.s32 	%f71, %r136;
	add.f32 	%f72, %f70, %f71;
	cvt.rzi.s32.f32 	%r137, %f72;
	add.s64 	%rd69, %rd14, %rd66;
	st.global.u32 	[%rd69], %r137;
$L__BB3_42:
	add.s32 	%r28, %r27, 128;
	setp.ge.s32 	%p28, %r28, %r4;
	@%p28 bra 	$L__BB3_44;
	mul.wide.s32 	%rd70, %r28, 4;
	add.s64 	%rd71, %rd12, %rd70;
	ld.global.u32 	%r138, [%rd71];
	cvt.rn.f32.s32 	%f73, %r138;
	add.s64 	%rd72, %rd13, %rd70;
	ld.global.u32 	%r139, [%rd72];
	cvt.rn.f32.s32 	%f74, %r139;
	add.f32 	%f75, %f73, %f74;
	cvt.rzi.s32.f32 	%r140, %f75;
	add.s64 	%rd73, %rd14, %rd70;
	st.global.u32 	[%rd73], %r140;
$L__BB3_44:
	add.s32 	%r29, %r27, 256;
	setp.ge.s32 	%p29, %r29, %r4;
	@%p29 bra 	$L__BB3_46;
	mul.wide.s32 	%rd74, %r29, 4;
	add.s64 	%rd75, %rd12, %rd74;
	ld.global.u32 	%r141, [%rd75];
	cvt.rn.f32.s32 	%f76, %r141;
	add.s64 	%rd76, %rd13, %rd74;
	ld.global.u32 	%r142, [%rd76];
	cvt.rn.f32.s32 	%f77, %r142;
	add.f32 	%f78, %f76, %f77;
	cvt.rzi.s32.f32 	%r143, %f78;
	add.s64 	%rd77, %rd14, %rd74;
	st.global.u32 	[%rd77], %r143;
$L__BB3_46:
	add.s32 	%r30, %r27, 384;
	setp.ge.s32 	%p30, %r30, %r4;
	@%p30 bra 	$L__BB3_48;
	mul.wide.s32 	%rd78, %r30, 4;
	add.s64 	%rd79, %rd12, %rd78;
	ld.global.u32 	%r144, [%rd79];
	cvt.rn.f32.s32 	%f79, %r144;
	add.s64 	%rd80, %rd13, %rd78;
	ld.global.u32 	%r145, [%rd80];
	cvt.rn.f32.s32 	%f80, %r145;
	add.f32 	%f81, %f79, %f80;
	cvt.rzi.s32.f32 	%r146, %f81;
	add.s64 	%rd81, %rd14, %rd78;
	st.global.u32 	[%rd81], %r146;
$L__BB3_48:
	add.s32 	%r164, %r164, 4;
$L__BB3_49:
	setp.eq.s32 	%p31, %r26, 0;
	@%p31 bra 	$L__BB3_59;
	setp.eq.s32 	%p32, %r26, 1;
	@%p32 bra 	$L__BB3_56;
	shl.b32 	%r147, %r164, 7;
	add.s32 	%r33, %r147, %r6;
	setp.ge.s32 	%p33, %r33, %r4;
	@%p33 bra 	$L__BB3_53;
	mul.wide.s32 	%rd82, %r33, 4;
	add.s64 	%rd83, %rd12, %rd82;
	ld.global.u32 	%r148, [%rd83];
	cvt.rn.f32.s32 	%f82, %r148;
	add.s64 	%rd84, %rd13, %rd82;
	ld.global.u32 	%r149, [%rd84];
	cvt.rn.f32.s32 	%f83, %r149;
	add.f32 	%f84, %f82, %f83;
	cvt.rzi.s32.f32 	%r150, %f84;
	add.s64 	%rd85, %rd14, %rd82;
	st.global.u32 	[%rd85], %r150;
$L__BB3_53:
	add.s32 	%r34, %r33, 128;
	setp.ge.s32 	%p34, %r34, %r4;
	@%p34 bra 	$L__BB3_55;
	mul.wide.s32 	%rd86, %r34, 4;
	add.s64 	%rd87, %rd12, %rd86;
	ld.global.u32 	%r151, [%rd87];
	cvt.rn.f32.s32 	%f85, %r151;
	add.s64 	%rd88, %rd13, %rd86;
	ld.global.u32 	%r152, [%rd88];
	cvt.rn.f32.s32 	%f86, %r152;
	add.f32 	%f87, %f85, %f86;
	cvt.rzi.s32.f32 	%r153, %f87;
	add.s64 	%rd89, %rd14, %rd86;
	st.global.u32 	[%rd89], %r153;
$L__BB3_55:
	add.s32 	%r164, %r164, 2;
$L__BB3_56:
	and.b32  	%r154, %r44, 1;
	setp.eq.b32 	%p35, %r154, 1;
	not.pred 	%p36, %p35;
	@%p36 bra 	$L__BB3_59;
	shl.b32 	%r155, %r164, 7;
	add.s32 	%r37, %r155, %r6;
	setp.ge.s32 	%p37, %r37, %r4;
	@%p37 bra 	$L__BB3_59;
	mul.wide.s32 	%rd90, %r37, 4;
	add.s64 	%rd91, %rd12, %rd90;
	ld.global.u32 	%r156, [%rd91];
	cvt.rn.f32.s32 	%f88, %r156;
	add.s64 	%rd92, %rd13, %rd90;
	ld.global.u32 	%r157, [%rd92];
	cvt.rn.f32.s32 	%f89, %r157;
	add.f32 	%f90, %f88, %f89;
	cvt.rzi.s32.f32 	%r158, %f90;
	add.s64 	%rd93, %rd14, %rd90;
	st.global.u32 	[%rd93], %r158;
$L__BB3_59:
	ret;

}
	// .globl	_ZN3cub18CUB_300001_SM_10006detail9transform16transform_kernelINS2_10policy_hubILb1EN4cuda3std3__45tupleIJN6thrust24THRUST_300001_SM_1000_NS6detail15normal_iteratorINSA_10device_ptrIiEEEESF_EEEE10policy1000El11sum_functorSF_JPiSK_EEEvT0_iT1_T2_DpNS2_10kernel_argIT3_EE
.visible .entry _ZN3cub18CUB_300001_SM_10006detail9transform16transform_kernelINS2_10policy_hubILb1EN4cuda3std3__45tupleIJN6thrust24THRUST_300001_SM_1000_NS6detail15normal_iteratorINSA_10device_ptrIiEEEESF_EEEE10policy1000El11sum_functorSF_JPiSK_EEEvT0_iT1_T2_DpNS2_10kernel_argIT3_EE(
	.param .u64 _ZN3cub18CUB_300001_SM_10006detail9transform16transform_kernelINS2_10policy_hubILb1EN4cuda3std3__45tupleIJN6thrust24THRUST_300001_SM_1000_NS6detail15normal_iteratorINSA_10device_ptrIiEEEESF_EEEE10policy1000El11sum_functorSF_JPiSK_EEEvT0_iT1_T2_DpNS2_10kernel_argIT3_EE_param_0,
	.param .u32 _ZN3cub18CUB_300001_SM_10006detail9transform16transform_kernelINS2_10policy_hubILb1EN4cuda3std3__45tupleIJN6thrust24THRUST_300001_SM_1000_NS6detail15normal_iteratorINSA_10device_ptrIiEEEESF_EEEE10policy1000El11sum_functorSF_JPiSK_EEEvT0_iT1_T2_DpNS2_10kernel_argIT3_EE_param_1,
	.param .align 1 .b8 _ZN3cub18CUB_300001_SM_10006detail9transform16transform_kernelINS2_10policy_hubILb1EN4cuda3std3__45tupleIJN6thrust24THRUST_300001_SM_1000_NS6detail15normal_iteratorINSA_10device_ptrIiEEEESF_EEEE10policy1000El11sum_functorSF_JPiSK_EEEvT0_iT1_T2_DpNS2_10kernel_argIT3_EE_param_2[1],
	.param .align 8 .b8 _ZN3cub18CUB_300001_SM_10006detail9transform16transform_kernelINS2_10policy_hubILb1EN4cuda3std3__45tupleIJN6thrust24THRUST_300001_SM_1000_NS6detail15normal_iteratorINSA_10device_ptrIiEEEESF_EEEE10policy1000El11sum_functorSF_JPiSK_EEEvT0_iT1_T2_DpNS2_10kernel_argIT3_EE_param_3[8],
	.param .align 8 .b8 _ZN3cub18CUB_300001_SM_10006detail9transform16transform_kernelINS2_10policy_hubILb1EN4cuda3std3__45tupleIJN6thrust24THRUST_300001_SM_1000_NS6detail15normal_iteratorINSA_10device_ptrIiEEEESF_EEEE10policy1000El11sum_functorSF_JPiSK_EEEvT0_iT1_T2_DpNS2_10kernel_argIT3_EE_param_4[16],
	.param .align 8 .b8 _ZN3cub18CUB_300001_SM_10006detail9transform16transform_kernelINS2_10policy_hubILb1EN4cuda3std3__45tupleIJN6thrust24THRUST_300001_SM_1000_NS6detail15normal_iteratorINSA_10device_ptrIiEEEESF_EEEE10policy1000El11sum_functorSF_JPiSK_EEEvT0_iT1_T2_DpNS2_10kernel_argIT3_EE_param_5[16]
)
.maxntid 128
{
	.reg .pred 	%p<38>;
	.reg .b32 	%r<167>;
	.reg .b32 	%f<91>;
	.reg .b64 	%rd<103>;

	ld.param.u64 	%rd30, [_ZN3cub18CUB_300001_SM_10006detail9transform16transform_kernelINS2_10policy_hubILb1EN4cuda3std3__45tupleIJN6thrust24THRUST_300001_SM_1000_NS6detail15normal_iteratorINSA_10device_ptrIiEEEESF_EEEE10policy1000El11sum_functorSF_JPiSK_EEEvT0_iT1_T2_DpNS2_10kernel_argIT3_EE_param_0];
	ld.param.u64 	%rd28, [_ZN3cub18CUB_300001_SM_10006detail9transform16transform_kernelINS2_10policy_hubILb1EN4cuda3std3__45tupleIJN6thrust24THRUST_300001_SM_1000_NS6detail15normal_iteratorINSA_10device_ptrIiEEEESF_EEEE10policy1000El11sum_functorSF_JPiSK_EEEvT0_iT1_T2_DpNS2_10kernel_argIT3_EE_param_5];
	ld.param.u64 	%rd26, [_ZN3cub18CUB_300001_SM_10006detail9transform16transform_kernelINS2_10policy_hubILb1EN4cuda3std3__45tupleIJN6thrust24THRUST_300001_SM_1000_NS6detail15normal_iteratorINSA_10device_ptrIiEEEESF_EEEE10policy1000El11sum_functorSF_JPiSK_EEEvT0_iT1_T2_DpNS2_10kernel_argIT3_EE_param_4];
	ld.param.u64 	%rd31, [_ZN3cub18CUB_300001_SM_10006detail9transform16transform_kernelINS2_10policy_hubILb1EN4cuda3std3__45tupleIJN6thrust24THRUST_300001_SM_1000_NS6detail15normal_iteratorINSA_10device_ptrIiEEEESF_EEEE10policy1000El11sum_functorSF_JPiSK_EEEvT0_iT1_T2_DpNS2_10kernel_argIT3_EE_param_3];
	ld.param.u32 	%r42, [_ZN3cub18CUB_300001_SM_10006detail9transform16transform_kernelINS2_10policy_hubILb1EN4cuda3std3__45tupleIJN6thrust24THRUST_300001_SM_1000_NS6detail15normal_iteratorINSA_10device_ptrIiEEEESF_EEEE10policy1000El11sum_functorSF_JPiSK_EEEvT0_iT1_T2_DpNS2_10kernel_argIT3_EE_param_1];
	cvta.to.global.u64 	%rd1, %rd31;
	cvta.to.global.u64 	%rd2, %rd26;
	cvta.to.global.u64 	%rd3, %rd28;
	shl.b32 	%r1, %r42, 7;
	mov.u32 	%r43, %ctaid.x;
	cvt.u64.u32 	%rd32, %r43;
	cvt.s64.s32 	%rd33, %r1;
	mul.lo.s64 	%rd4, %rd33, %rd32;
	sub.s64 	%rd34, %rd30, %rd4;
	min.s64 	%rd35, %rd34, %rd33;
	cvt.u32.u64 	%r2, %rd35;
	shl.b32 	%r3, %r2, 2;
	mov.u32 	%r4, %tid.x;
	shl.b32 	%r157, %r4, 7;
	setp.ge.s32 	%p1, %r157, %r3;
	@%p1 bra 	$L__BB4_5;
	shl.b64 	%rd5, %rd4, 2;
	add.s64 	%rd36, %rd2, %rd5;
	mul.wide.u32 	%rd6, %r4, 128;
	add.s64 	%rd100, %rd36, %rd6;
	mov.u32 	%r156, %r157;
$L__BB4_2:
	.pragma "nounroll";
	// begin inline asm
	prefetch.global.L2 [%rd100];
	// end inline asm
	add.s32 	%r156, %r156, 16384;
	add.s64 	%rd100, %rd100, 16384;
	setp.lt.s32 	%p2, %r156, %r3;
	@%p2 bra 	$L__BB4_2;
	add.s64 	%rd38, %rd3, %rd5;
	add.s64 	%rd101, %rd38, %rd6;
$L__BB4_4:
	.pragma "nounroll";
	// begin inline asm
	prefetch.global.L2 [%rd101];
	// end inline asm
	add.s32 	%r157, %r157, 16384;
	add.s64 	%rd101, %rd101, 16384;
	setp.lt.s32 	%p3, %r157, %r3;
	@%p3 bra 	$L__BB4_4;
$L__BB4_5:
	shl.b64 	%rd102, %rd4, 2;
	add.s64 	%rd13, %rd2, %rd102;
	add.s64 	%rd14, %rd3, %rd102;
	add.s64 	%rd15, %rd1, %rd102;
	setp.eq.s32 	%p4, %r1, %r2;
	@%p4 bra 	$L__BB4_47;
	setp.lt.s32 	%p5, %r42, 1;
	@%p5 bra 	$L__BB4_59;
	and.b32  	%r10, %r42, 7;
	setp.lt.u32 	%p6, %r42, 8;
	mov.b32 	%r164, 0;
	@%p6 bra 	$L__BB4_26;
	and.b32  	%r164, %r42, 2147483640;
	mov.b32 	%r160, 0;
$L__BB4_9:
	.pragma "nounroll";
	shl.b32 	%r46, %r160, 7;
	add.s32 	%r21, %r46, %r4;
	setp.ge.s32 	%p7, %r21, %r2;
	@%p7 bra 	$L__BB4_11;
	mul.wide.u32 	%rd41, %r21, 4;
	add.s64 	%rd42, %rd13, %rd41;
	ld.global.u32 	%r47, [%rd42];
	cvt.rn.f32.s32 	%f1, %r47;
	add.s64 	%rd43, %rd14, %rd41;
	ld.global.u32 	%r48, [%rd43];
	cvt.rn.f32.s32 	%f2, %r48;
	add.f32 	%f3, %f1, %f2;
	cvt.rzi.s32.f32 	%r49, %f3;
	add.s64 	%rd44, %rd15, %rd41;
	st.global.u32 	[%rd44], %r49;
$L__BB4_11:
	add.s32 	%r50, %r21, 128;
	setp.ge.s32 	%p8, %r50, %r2;
	mul.wide.s32 	%rd45, %r50, 4;
	add.s64 	%rd23, %rd13, %rd45;
	add.s64 	%rd24, %rd14, %rd45;
	add.s64 	%rd25, %rd15, %rd45;
	@%p8 bra 	$L__BB4_13;
	ld.global.u32 	%r51, [%rd23];
	cvt.rn.f32.s32 	%f4, %r51;
	ld.global.u32 	%r52, [%rd24];
	cvt.rn.f32.s32 	%f5, %r52;
	add.f32 	%f6, %f4, %f5;
	cvt.rzi.s32.f32 	%r53, %f6;
	st.global.u32 	[%rd25], %r53;
$L__BB4_13:
	add.s32 	%r54, %r21, 256;
	setp.ge.s32 	%p9, %r54, %r2;
	@%p9 bra 	$L__BB4_15;
	ld.global.u32 	%r55, [%rd23+512];
	cvt.rn.f32.s32 	%f7, %r55;
	ld.global.u32 	%r56, [%rd24+512];
	cvt.rn.f32.s32 	%f8, %r56;
	add.f32 	%f9, %f7, %f8;
	cvt.rzi.s32.f32 	%r57, %f9;
	st.global.u32 	[%rd25+512], %r57;
$L__BB4_15:
	add.s32 	%r58, %r21, 384;
	setp.ge.s32 	%p10, %r58, %r2;
	@%p10 bra 	$L__BB4_17;
	ld.global.u32 	%r59, [%rd23+1024];
	cvt.rn.f32.s32 	%f10, %r59;
	ld.global.u32 	%r60, [%rd24+1024];
	cvt.rn.f32.s32 	%f11, %r60;
	add.f32 	%f12, %f10, %f11;
	cvt.rzi.s32.f32 	%r61, %f12;
	st.global.u32 	[%rd25+1024], %r61;
$L__BB4_17:
	add.s32 	%r62, %r21, 512;
	setp.ge.s32 	%p11, %r62, %r2;
	@%p11 bra 	$L__BB4_19;
	ld.global.u32 	%r63, [%rd23+1536];
	cvt.rn.f32.s32 	%f13, %r63;
	ld.global.u32 	%r64, [%rd24+1536];
	cvt.rn.f32.s32 	%f14, %r64;
	add.f32 	%f15, %f13, %f14;
	cvt.rzi.s32.f32 	%r65, %f15;
	st.global.u32 	[%rd25+1536], %r65;
$L__BB4_19:
	add.s32 	%r66, %r21, 640;
	setp.ge.s32 	%p12, %r66, %r2;
	@%p12 bra 	$L__BB4_21;
	ld.global.u32 	%r67, [%rd23+2048];
	cvt.rn.f32.s32 	%f16, %r67;
	ld.global.u32 	%r68, [%rd24+2048];
	cvt.rn.f32.s32 	%f17, %r68;
	add.f32 	%f18, %f16, %f17;
	cvt.rzi.s32.f32 	%r69, %f18;
	st.global.u32 	[%rd25+2048], %r69;
$L__BB4_21:
	add.s32 	%r70, %r21, 768;
	setp.ge.s32 	%p13, %r70, %r2;
	@%p13 bra 	$L__BB4_23;
	ld.global.u32 	%r71, [%rd23+2560];
	cvt.rn.f32.s32 	%f19, %r71;
	ld.global.u32 	%r72, [%rd24+2560];
	cvt.rn.f32.s32 	%f20, %r72;
	add.f32 	%f21, %f19, %f20;
	cvt.rzi.s32.f32 	%r73, %f21;
	st.global.u32 	[%rd25+2560], %r73;
$L__BB4_23:
	add.s32 	%r74, %r21, 896;
	setp.ge.s32 	%p14, %r74, %r2;
	@%p14 bra 	$L__BB4_25;
	ld.global.u32 	%r75, [%rd23+3072];
	cvt.rn.f32.s32 	%f22, %r75;
	ld.global.u32 	%r76, [%rd24+3072];
	cvt.rn.f32.s32 	%f23, %r76;
	add.f32 	%f24, %f22, %f23;
	cvt.rzi.s32.f32 	%r77, %f24;
	st.global.u32 	[%rd25+3072], %r77;
$L__BB4_25:
	add.s32 	%r160, %r160, 8;
	setp.eq.s32 	%p15, %r160, %r164;
	@%p15 bra 	$L__BB4_26;
	bra.uni 	$L__BB4_9;
$L__BB4_26:
	setp.eq.s32 	%p16, %r10, 0;
	@%p16 bra 	$L__BB4_59;
	and.b32  	%r30, %r42, 3;
	setp.lt.u32 	%p17, %r10, 4;
	@%p17 bra 	$L__BB4_37;
	shl.b32 	%r78, %r164, 7;
	add.s32 	%r31, %r78, %r4;
	setp.ge.s32 	%p18, %r31, %r2;
	@%p18 bra 	$L__BB4_30;
	mul.wide.s32 	%rd46, %r31, 4;
	add.s64 	%rd47, %rd13, %rd46;
	ld.global.u32 	%r79, [%rd47];
	cvt.rn.f32.s32 	%f25, %r79;
	add.s64 	%rd48, %rd14, %rd46;
	ld.global.u32 	%r80, [%rd48];
	cvt.rn.f32.s32 	%f26, %r80;
	add.f32 	%f27, %f25, %f26;
	cvt.rzi.s32.f32 	%r81, %f27;
	add.s64 	%rd49, %rd15, %rd46;
	st.global.u32 	[%rd49], %r81;
$L__BB4_30:
	add.s32 	%r32, %r31, 128;
	setp.ge.s32 	%p19, %r32, %r2;
	@%p19 bra 	$L__BB4_32;
	mul.wide.s32 	%rd50, %r32, 4;
	add.s64 	%rd51, %rd13, %rd50;
	ld.global.u32 	%r82, [%rd51];
	cvt.rn.f32.s32 	%f28, %r82;
	add.s64 	%rd52, %rd14, %rd50;
	ld.global.u32 	%r83, [%rd52];
	cvt.rn.f32.s32 	%f29, %r83;
	add.f32 	%f30, %f28, %f29;
	cvt.rzi.s32.f32 	%r84, %f30;
	add.s64 	%rd53, %rd15, %rd50;
	st.global.u32 	[%rd53], %r84;
$L__BB4_32:
	add.s32 	%r33, %r31, 256;
	setp.ge.s32 	%p20, %r33, %r2;
	@%p20 bra 	$L__BB4_34;
	mul.wide.s32 	%rd54, %r33, 4;
	add.s64 	%rd55, %rd13, %rd54;
	ld.global.u32 	%r85, [%rd55];
	cvt.rn.f32.s32 	%f31, %r85;
	add.s64 	%rd56, %rd14, %rd54;
	ld.global.u32 	%r86, [%rd56];
	cvt.rn.f32.s32 	%f32, %r86;
	add.f32 	%f33, %f31, %f32;
	cvt.rzi.s32.f32 	%r87, %f33;
	add.s64 	%rd57, %rd15, %rd54;
	st.global.u32 	[%rd57], %r87;
$L__BB4_34:
	add.s32 	%r34, %r31, 384;
	setp.ge.s32 	%p21, %r34, %r2;
	@%p21 bra 	$L__BB4_36;
	mul.wide.s32 	%rd58, %r34, 4;
	add.s64 	%rd59, %rd13, %rd58;
	ld.global.u32 	%r88, [%rd59];
	cvt.rn.f32.s32 	%f34, %r88;
	add.s64 	%rd60, %rd14, %rd58;
	ld.global.u32 	%r89, [%rd60];
	cvt.rn.f32.s32 	%f35, %r89;
	add.f32 	%f36, %f34, %f35;
	cvt.rzi.s32.f32 	%r90, %f36;
	add.s64 	%rd61, %rd15, %rd58;
	st.global.u32 	[%rd61], %r90;
$L__BB4_36:
	add.s32 	%r164, %r164, 4;
$L__BB4_37:
	setp.eq.s32 	%p22, %r30, 0;
	@%p22 bra 	$L__BB4_59;
	setp.eq.s32 	%p23, %r30, 1;
	@%p23 bra 	$L__BB4_44;
	shl.b32 	%r91, %r164, 7;
	add.s32 	%r37, %r91, %r4;
	setp.ge.s32 	%p24, %r37, %r2;
	@%p24 bra 	$L__BB4_41;
	mul.wide.s32 	%rd62, %r37, 4;
	add.s64 	%rd63, %rd13, %rd62;
	ld.global.u32 	%r92, [%rd63];
	cvt.rn.f32.s32 	%f37, %r92;
	add.s64 	%rd64, %rd14, %rd62;
	ld.global.u32 	%r93, [%rd64];
	cvt.rn.f32.s32 	%f38, %r93;
	add.f32 	%f39, %f37, %f38;
	cvt.rzi.s32.f32 	%r94, %f39;
	add.s64 	%rd65, %rd15, %rd62;
	st.global.u32 	[%rd65], %r94;
$L__BB4_41:
	add.s32 	%r38, %r37, 128;
	setp.ge.s32 	%p25, %r38, %r2;
	@%p25 bra 	$L__BB4_43;
	mul.wide.s32 	%rd66, %r38, 4;
	add.s64 	%rd67, %rd13, %rd66;
	ld.global.u32 	%r95, [%rd67];
	cvt.rn.f32.s32 	%f40, %r95;
	add.s64 	%rd68, %rd14, %rd66;
	ld.global.u32 	%r96, [%rd68];
	cvt.rn.f32.s32 	%f41, %r96;
	add.f32 	%f42, %f40, %f41;
	cvt.rzi.s32.f32 	%r97, %f42;
	add.s64 	%rd69, %rd15, %rd66;
	st.global.u32 	[%rd69], %r97;
$L__BB4_43:
	add.s32 	%r164, %r164, 2;
$L__BB4_44:
	and.b32  	%r98, %r42, 1;
	setp.eq.b32 	%p26, %r98, 1;
	not.pred 	%p27, %p26;
	@%p27 bra 	$L__BB4_59;
	shl.b32 	%r99, %r164, 7;
	add.s32 	%r41, %r99, %r4;
	setp.ge.s32 	%p28, %r41, %r2;
	@%p28 bra 	$L__BB4_59;
	mul.wide.s32 	%rd70, %r41, 4;
	add.s64 	%rd71, %rd13, %rd70;
	ld.global.u32 	%r100, [%rd71];
	cvt.rn.f32.s32 	%f43, %r100;
	add.s64 	%rd72, %rd14, %rd70;
	ld.global.u32 	%r101, [%rd72];
	cvt.rn.f32.s32 	%f44, %r101;
	add.f32 	%f45, %f43, %f44;
	cvt.rzi.s32.f32 	%r102, %f45;
	add.s64 	%rd73, %rd15, %rd70;
	st.global.u32 	[%rd73], %r102;
	bra.uni 	$L__BB4_59;
$L__BB4_47:
	setp.lt.s32 	%p29, %r42, 1;
	@%p29 bra 	$L__BB4_59;
	and.b32  	%r12, %r42, 7;
	setp.lt.u32 	%p30, %r42, 8;
	mov.b32 	%r162, 0;
	@%p30 bra 	$L__BB4_51;
	and.b32  	%r162, %r42, 2147483640;
	neg.s32 	%r159, %r162;
	mul.wide.u32 	%rd74, %r4, 4;
	add.s64 	%rd16, %rd1, %rd74;
	add.s64 	%rd75, %rd102, 1536;
	add.s64 	%rd18, %rd2, %rd75;
	add.s32 	%r158, %r4, 128;
	add.s64 	%rd19, %rd3, %rd75;
	add.s64 	%rd20, %rd1, %rd75;
$L__BB4_50:
	.pragma "nounroll";
	mul.wide.s32 	%rd76, %r158, 4;
	add.s64 	%rd77, %rd18, %rd76;
	add.s64 	%rd78, %rd19, %rd76;
	add.s64 	%rd79, %rd20, %rd76;
	cvta.to.global.u64 	%rd80, %rd26;
	mul.wide.u32 	%rd81, %r4, 4;
	add.s64 	%rd82, %rd80, %rd81;
	add.s64 	%rd83, %rd82, %rd102;
	ld.global.u32 	%r104, [%rd83];
	cvt.rn.f32.s32 	%f46, %r104;
	cvta.to.global.u64 	%rd84, %rd28;
	add.s64 	%rd85, %rd84, %rd81;
	add.s64 	%rd86, %rd85, %rd102;
	ld.global.u32 	%r105, [%rd86];
	cvt.rn.f32.s32 	%f47, %r105;
	add.f32 	%f48, %f46, %f47;
	cvt.rzi.s32.f32 	%r106, %f48;
	add.s64 	%rd87, %rd16, %rd102;
	st.global.u32 	[%rd87], %r106;
	ld.global.u32 	%r107, [%rd77+-1536];
	cvt.rn.f32.s32 	%f49, %r107;
	ld.global.u32 	%r108, [%rd78+-1536];
	cvt.rn.f32.s32 	%f50, %r108;
	add.f32 	%f51, %f49, %f50;
	cvt.rzi.s32.f32 	%r109, %f51;
	st.global.u32 	[%rd79+-1536], %r109;
	ld.global.u32 	%r110, [%rd77+-1024];
	cvt.rn.f32.s32 	%f52, %r110;
	ld.global.u32 	%r111, [%rd78+-1024];
	cvt.rn.f32.s32 	%f53, %r111;
	add.f32 	%f54, %f52, %f53;
	cvt.rzi.s32.f32 	%r112, %f54;
	st.global.u32 	[%rd79+-1024], %r112;
	ld.global.u32 	%r113, [%rd77+-512];
	cvt.rn.f32.s32 	%f55, %r113;
	ld.global.u32 	%r114, [%rd78+-512];
	cvt.rn.f32.s32 	%f56, %r114;
	add.f32 	%f57, %f55, %f56;
	cvt.rzi.s32.f32 	%r115, %f57;
	st.global.u32 	[%rd79+-512], %r115;
	ld.global.u32 	%r116, [%rd77];
	cvt.rn.f32.s32 	%f58, %r116;
	ld.global.u32 	%r117, [%rd78];
	cvt.rn.f32.s32 	%f59, %r117;
	add.f32 	%f60, %f58, %f59;
	cvt.rzi.s32.f32 	%r118, %f60;
	st.global.u32 	[%rd79], %r118;
	ld.global.u32 	%r119, [%rd77+512];
	cvt.rn.f32.s32 	%f61, %r119;
	ld.global.u32 	%r120, [%rd78+512];
	cvt.rn.f32.s32 	%f62, %r120;
	add.f32 	%f63, %f61, %f62;
	cvt.rzi.s32.f32 	%r121, %f63;
	st.global.u32 	[%rd79+512], %r121;
	ld.global.u32 	%r122, [%rd77+1024];
	cvt.rn.f32.s32 	%f64, %r122;
	ld.global.u32 	%r123, [%rd78+1024];
	cvt.rn.f32.s32 	%f65, %r123;
	add.f32 	%f66, %f64, %f65;
	cvt.rzi.s32.f32 	%r124, %f66;
	st.global.u32 	[%rd79+1024], %r124;
	ld.global.u32 	%r125, [%rd77+1536];
	cvt.rn.f32.s32 	%f67, %r125;
	ld.global.u32 	%r126, [%rd78+1536];
	cvt.rn.f32.s32 	%f68, %r126;
	add.f32 	%f69, %f67, %f68;
	cvt.rzi.s32.f32 	%r127, %f69;
	st.global.u32 	[%rd79+1536], %r127;
	add.s32 	%r159, %r159, 8;
	add.s64 	%rd102, %rd102, 4096;
	add.s32 	%r158, %r158, 1024;
	setp.eq.s32 	%p31, %r159, 0;
	@%p31 bra 	$L__BB4_51;
	bra.uni 	$L__BB4_50;
$L__BB4_51:
	setp.eq.s32 	%p32, %r12, 0;
	@%p32 bra 	$L__BB4_59;
	and.b32  	%r24, %r42, 3;
	setp.lt.u32 	%p33, %r12, 4;
	@%p33 bra 	$L__BB4_54;
	shl.b32 	%r128, %r162, 7;
	add.s32 	%r129, %r128, %r4;
	mul.wide.s32 	%rd88, %r129, 4;
	add.s64 	%rd89, %rd13, %rd88;
	ld.global.u32 	%r130, [%rd89];
	cvt.rn.f32.s32 	%f70, %r130;
	add.s64 	%rd90, %rd14, %rd88;
	ld.global.u32 	%r131, [%rd90];
	cvt.rn.f32.s32 	%f71, %r131;
	add.f32 	%f72, %f70, %f71;
	cvt.rzi.s32.f32 	%r132, %f72;
	add.s64 	%rd91, %rd15, %rd88;
	st.global.u32 	[%rd91], %r132;
	ld.global.u32 	%r133, [%rd89+512];
	cvt.rn.f32.s32 	%f73, %r133;
	ld.global.u32 	%r134, [%rd90+512];
	cvt.rn.f32.s32 	%f74, %r134;
	add.f32 	%f75, %f73, %f74;
	cvt.rzi.s32.f32 	%r135, %f75;
	st.global.u32 	[%rd91+512], %r135;
	ld.global.u32 	%r136, [%rd89+1024];
	cvt.rn.f32.s32 	%f76, %r136;
	ld.global.u32 	%r137, [%rd90+1024];
	cvt.rn.f32.s32 	%f77, %r137;
	add.f32 	%f78, %f76, %f77;
	cvt.rzi.s32.f32 	%r138, %f78;
	st.global.u32 	[%rd91+1024], %r138;
	ld.global.u32 	%r139, [%rd89+1536];
	cvt.rn.f32.s32 	%f79, %r139;
	ld.global.u32 	%r140, [%rd90+1536];
	cvt.rn.f32.s32 	%f80, %r140;
	add.f32 	%f81, %f79, %f80;
	cvt.rzi.s32.f32 	%r141, %f81;
	st.global.u32 	[%rd91+1536], %r141;
	add.s32 	%r162, %r162, 4;
$L__BB4_54:
	setp.eq.s32 	%p34, %r24, 0;
	@%p34 bra 	$L__BB4_59;
	setp.eq.s32 	%p35, %r24, 1;
	@%p35 bra 	$L__BB4_57;
	shl.b32 	%r142, %r162, 7;
	add.s32 	%r143, %r142, %r4;
	mul.wide.s32 	%rd92, %r143, 4;
	add.s64 	%rd93, %rd13, %rd92;
	ld.global.u32 	%r144, [%rd93];
	cvt.rn.f32.s32 	%f82, %r144;
	add.s64 	%rd94, %rd14, %rd92;
	ld.global.u32 	%r145, [%rd94];
	cvt.rn.f32.s32 	%f83, %r145;
	add.f32 	%f84, %f82, %f83;
	cvt.rzi.s32.f32 	%r146, %f84;
	add.s64 	%rd95, %rd15, %rd92;
	st.global.u32 	[%rd95], %r146;
	ld.global.u32 	%r147, [%rd93+512];
	cvt.rn.f32.s32 	%f85, %r147;
	ld.global.u32 	%r148, [%rd94+512];
	cvt.rn.f32.s32 	%f86, %r148;
	add.f32 	%f87, %f85, %f86;
	cvt.rzi.s32.f32 	%r149, %f87;
	st.global.u32 	[%rd95+512], %r149;
	add.s32 	%r162, %r162, 2;
$L__BB4_57:
	and.b32  	%r150, %r42, 1;
	setp.eq.b32 	%p36, %r150, 1;
	not.pred 	%p37, %p36;
	@%p37 bra 	$L__BB4_59;
	shl.b32 	%r151, %r162, 7;
	add.s32 	%r152, %r151, %r4;
	mul.wide.s32 	%rd96, %r152, 4;
	add.s64 	%rd97, %rd13, %rd96;
	ld.global.u32 	%r153, [%rd97];
	cvt.rn.f32.s32 	%f88, %r153;
	add.s64 	%rd98, %rd14, %rd96;
	ld.global.u32 	%r154, [%rd98];
	cvt.rn.f32.s32 	%f89, %r154;
	add.f32 	%f90, %f88, %f89;
	cvt.rzi.s32.f32 	%r155, %f90;
	add.s64 	%rd99, %rd15, %rd96;
	st.global.u32 	[%rd99], %r155;
$L__BB4_59:
	ret;

}


// ===== COMPILED SASS (sm_100) =====

	.target	sm_100

	.elftype	@"ET_EXEC"


//--------------------- .note.nv.tkinfo           --------------------------
	.section	.note.nv.tkinfo,"",@"SHT_NOTE"
	.sectionflags	@"SHF_NOTE_NV_TKINFO"
	.tkinfo
        /*0018*/ 	.word	0x00000002
        /*0030*/ 	.string	""
        /*0030*/ 	.string	"ptxas"
        /*0030*/ 	.string	"Cuda compilation tools, release 13.0, V13.0.88"
        /*0030*/ 	.string	"Build cuda_13.0.r13.0/compiler.36424714_0"
        /*0030*/ 	.string	"-arch sm_100 -m 64 "



//--------------------- .note.nv.cuinfo           --------------------------
	.section	.note.nv.cuinfo,"",@"SHT_NOTE"
	.sectionflags	@"SHF_NOTE_NV_CUINFO"
        /*0018*/ 	.short	0x0002
        /*001a*/ 	.short	0x0064
        /*001c*/ 	.short	0x0082
	.zero		2


//--------------------- .nv.info                  --------------------------
	.section	.nv.info,"",@"SHT_CUDA_INFO"
	.align	4


	//----- nvinfo : EIATTR_REGCOUNT
	.align		4
        /*0000*/ 	.byte	0x04, 0x2f
        /*0002*/ 	.short	(.L_44 - .L_43)
	.align		4
.L_43:
        /*0004*/ 	.word	index@(_Z6kernelPiS_S_)
        /*0008*/ 	.word	0x0000000c


	//----- nvinfo : EIATTR_FRAME_SIZE
	.align		4
.L_44:
        /*000c*/ 	.byte	0x04, 0x11
        /*000e*/ 	.short	(.L_46 - .L_45)
	.align		4
.L_45:
        /*0010*/ 	.word	index@(_Z6kernelPiS_S_)
        /*0014*/ 	.word	0x00000000


	//----- nvinfo : EIATTR_REGCOUNT
	.align		4
.L_46:
        /*0018*/ 	.byte	0x04, 0x2f
        /*001a*/ 	.short	(.L_48 - .L_47)
	.align		4
.L_47:
        /*001c*/ 	.word	index@(_ZN3cub18CUB_300001_SM_10006detail11EmptyKernelIvEEvv)
        /*0020*/ 	.word	0x00000004


	//----- nvinfo : EIATTR_FRAME_SIZE
	.align		4
.L_48:
        /*0024*/ 	.byte	0x04, 0x11
        /*0026*/ 	.short	(.L_50 - .L_49)
	.align		4
.L_49:
        /*0028*/ 	.word	index@(_ZN3cub18CUB_300001_SM_10006detail11EmptyKernelIvEEvv)
        /*002c*/ 	.word	0x00000000


	//----- nvinfo : EIATTR_REGCOUNT
	.align		4
.L_50:
        /*0030*/ 	.byte	0x04, 0x2f
        /*0032*/ 	.short	(.L_52 - .L_51)
	.align		4
.L_51:
        /*0034*/ 	.word	index@(_ZN3cub18CUB_300001_SM_10006detail8for_each13static_kernelINS2_12policy_hub_t12policy_500_tEmN6thrust24THRUST_300001_SM_1000_NS8cuda_cub20__uninitialized_fill7functorINS7_10device_ptrIiEEiEEEEvT0_T1_)
        /*0038*/ 	.word	0x00000008


	//----- nvinfo : EIATTR_FRAME_SIZE
	.align		4
.L_52:
        /*003c*/ 	.byte	0x04, 0x11
        /*003e*/ 	.short	(.L_54 - .L_53)
	.align		4
.L_53:
        /*0040*/ 	.word	index@(_ZN3cub18CUB_300001_SM_10006detail8for_each13static_kernelINS2_12policy_hub_t12policy_500_tEmN6thrust24THRUST_300001_SM_1000_NS8cuda_cub20__uninitialized_fill7functorINS7_10device_ptrIiEEiEEEEvT0_T1_)
        /*0044*/ 	.word	0x00000000


	//----- nvinfo : EIATTR_REGCOUNT
	.align		4
.L_54:
        /*0048*/ 	.byte	0x04, 0x2f
        /*004a*/ 	.short	(.L_56 - .L_55)
	.align		4
.L_55:
        /*004c*/ 	.word	index@(_ZN3cub18CUB_300001_SM_10006detail9transform16transform_kernelINS2_10policy_hubILb1EN4cuda3std3__45tupleIJN6thrust24THRUST_300001_SM_1000_NS6detail15normal_iteratorINSA_10device_ptrIiEEEESF_EEEE10policy1000Ei11sum_functorSF_JPiSK_EEEvT0_iT1_T2_DpNS2_10kernel_argIT3_EE)
        /*0050*/ 	.word	0x00000020


	//----- nvinfo : EIATTR_FRAME_SIZE
	.align		4
.L_56:
        /*0054*/ 	.byte	0x04, 0x11
        /*0056*/ 	.short	(.L_58 - .L_57)
	.align		4
.L_57:
        /*0058*/ 	.word	index@(_ZN3cub18CUB_300001_SM_10006detail9transform16transform_kernelINS2_10policy_hubILb1EN4cuda3std3__45tupleIJN6thrust24THRUST_300001_SM_1000_NS6detail15normal_iteratorINSA_10device_ptrIiEEEESF_EEEE10policy1000Ei11sum_functorSF_JPiSK_EEEvT0_iT1_T2_DpNS2_10kernel_argIT3_EE)
        /*005c*/ 	.word	0x00000000


	//----- nvinfo : EIATTR_REGCOUNT
	.align		4
.L_58:
        /*0060*/ 	.byte	0x04, 0x2f
        /*0062*/ 	.short	(.L_60 - .L_59)
	.align		4
.L_59:
        /*0064*/ 	.word	index@(_ZN3cub18CUB_300001_SM_10006detail9transform16transform_kernelINS2_10policy_hubILb1EN4cuda3std3__45tupleIJN6thrust24THRUST_300001_SM_1000_NS6detail15normal_iteratorINSA_10device_ptrIiEEEESF_EEEE10policy1000El11sum_functorSF_JPiSK_EEEvT0_iT1_T2_DpNS2_10kernel_argIT3_EE)
        /*0068*/ 	.word	0x00000020


	//----- nvinfo : EIATTR_FRAME_SIZE
	.align		4
.L_60:
        /*006c*/ 	.byte	0x04, 0x11
        /*006e*/ 	.short	(.L_62 - .L_61)
	.align		4
.L_61:
        /*0070*/ 	.word	index@(_ZN3cub18CUB_300001_SM_10006detail9transform16transform_kernelINS2_10policy_hubILb1EN4cuda3std3__45tupleIJN6thrust24THRUST_300001_SM_1000_NS6detail15normal_iteratorINSA_10device_ptrIiEEEESF_EEEE10policy1000El11sum_functorSF_JPiSK_EEEvT0_iT1_T2_DpNS2_10kernel_argIT3_EE)
        /*0074*/ 	.word	0x00000000


	//----- nvinfo : EIATTR_MIN_STACK_SIZE
	.align		4
.L_62:
        /*0078*/ 	.byte	0x04, 0x12
        /*007a*/ 	.short	(.L_64 - .L_63)
	.align		4
.L_63:
        /*007c*/ 	.word	index@(_ZN3cub18CUB_300001_SM_10006detail9transform16transform_kernelINS2_10policy_hubILb1EN4cuda3std3__45tupleIJN6thrust24THRUST_300001_SM_1000_NS6detail15normal_iteratorINSA_10device_ptrIiEEEESF_EEEE10policy1000El11sum_functorSF_JPiSK_EEEvT0_iT1_T2_DpNS2_10kernel_argIT3_EE)
        /*0080*/ 	.word	0x00000000


	//----- nvinfo : EIATTR_MIN_STACK_SIZE
	.align		4
.L_64:
        /*0084*/ 	.byte	0x04, 0x12
        /*0086*/ 	.short	(.L_66 - .L_65)
	.align		4
.L_65:
        /*0088*/ 	.word	index@(_ZN3cub18CUB_300001_SM_10006detail9transform16transform_kernelINS2_10policy_hubILb1EN4cuda3std3__45tupleIJN6thrust24THRUST_300001_SM_1000_NS6detail15normal_iteratorINSA_10device_ptrIiEEEESF_EEEE10policy1000Ei11sum_functorSF_JPiSK_EEEvT0_iT1_T2_DpNS2_10kernel_argIT3_EE)
        /*008c*/ 	.word	0x00000000


	//----- nvinfo : EIATTR_MIN_STACK_SIZE
	.align		4
.L_66:
        /*0090*/ 	.byte	0x04, 0x12
        /*0092*/ 	.short	(.L_68 - .L_67)
	.align		4
.L_67:
        /*0094*/ 	.word	index@(_ZN3cub18CUB_300001_SM_10006detail8for_each13static_kernelINS2_12policy_hub_t12policy_500_tEmN6thrust24THRUST_300001_SM_1000_NS8cuda_cub20__uninitialized_fill7functorINS7_10device_ptrIiEEiEEEEvT0_T1_)
        /*0098*/ 	.word	0x00000000


	//----- nvinfo : EIATTR_MIN_STACK_SIZE
	.align		4
.L_68:
        /*009c*/ 	.byte	0x04, 0x12
        /*009e*/ 	.short	(.L_70 - .L_69)
	.align		4
.L_69:
        /*00a0*/ 	.word	index@(_ZN3cub18CUB_300001_SM_10006detail11EmptyKernelIvEEvv)
        /*00a4*/ 	.word	0x00000000


	//----- nvinfo : EIATTR_MIN_STACK_SIZE
	.align		4
.L_70:
        /*00a8*/ 	.byte	0x04, 0x12
        /*00aa*/ 	.short	(.L_72 - .L_71)
	.align		4
.L_71:
        /*00ac*/ 	.word	index@(_Z6kernelPiS_S_)
        /*00b0*/ 	.word	0x00000000
.L_72:


//--------------------- .nv.compat                --------------------------
	.section	.nv.compat,"",@"SHT_CUDA_COMPAT_INFO"
	.align	4
        /*0000*/ 	.byte	0x02, 0x09, 0x00, 0x00, 0x02, 0x02, 0x01, 0x00, 0x02, 0x05, 0x05, 0x00, 0x03, 0x07, 0x01, 0x01
        /*0010*/ 	.byte	0x02, 0x03, 0x00, 0x00, 0x02, 0x06, 0x01, 0x00, 0x04, 0x0b, 0x08, 0x00, 0x09, 0x00, 0x00, 0x00
        /*0020*/ 	.byte	0x00, 0x00, 0x00, 0x00


//--------------------- .nv.info._ZN3cub18CUB_300001_SM_10006detail9transform16transform_kernelINS2_10policy_hubILb1EN4cuda3std3__45tupleIJN6thrust24THRUST_300001_SM_1000_NS6detail15normal_iteratorINSA_10device_ptrIiEEEESF_EEEE10policy1000El11sum_functorSF_JPiSK_EEEvT0_iT1_T2_DpNS2_10kernel_argIT3_EE --------------------------
	.section	.nv.info._ZN3cub18CUB_300001_SM_10006detail9transform16transform_kernelINS2_10policy_hubILb1EN4cuda3std3__45tupleIJN6thrust24THRUST_300001_SM_1000_NS6detail15normal_iteratorINSA_10device_ptrIiEEEESF_EEEE10policy1000El11sum_functorSF_JPiSK_EEEvT0_iT1_T2_DpNS2_10kernel_argIT3_EE,"",@"SHT_CUDA_INFO"
	.sectionflags	@""
	.align	4


	//----- nvinfo : EIATTR_CUDA_API_VERSION
	.align		4
        /*0000*/ 	.byte	0x04, 0x37
        /*0002*/ 	.short	(.L_74 - .L_73)
.L_73:
        /*0004*/ 	.word	0x00000082


	//----- nvinfo : EIATTR_KPARAM_INFO
	.align		4
.L_74:
        /*0008*/ 	.byte	0x04, 0x17
        /*000a*/ 	.short	(.L_76 - .L_75)
.L_75:
        /*000c*/ 	.word	0x00000000
        /*0010*/ 	.short	0x0005
        /*0012*/ 	.short	0x0028
        /*0014*/ 	.byte	0x00, 0xf0, 0x41, 0x00


	//----- nvinfo : EIATTR_KPARAM_INFO
	.align		4
.L_76:
        /*0018*/ 	.byte	0x04, 0x17
        /*001a*/ 	.short	(.L_78 - .L_77)
.L_77:
        /*001c*/ 	.word	0x00000000
        /*0020*/ 	.short	0x0004
        /*0022*/ 	.short	0x0018
        /*0024*/ 	.byte	0x00, 0xf0, 0x41, 0x00


	//----- nvinfo : EIATTR_KPARAM_INFO
	.align		4
.L_78:
        /*0028*/ 	.byte	0x04, 0x17
        /*002a*/ 	.short	(.L_80 - .L_79)
.L_79:
        /*002c*/ 	.word	0x00000000
        /*0030*/ 	.short	0x0003
        /*0032*/ 	.short	0x0010
        /*0034*/ 	.byte	0x00, 0xf0, 0x21, 0x00


	//----- nvinfo : EIATTR_KPARAM_INFO
	.align		4
.L_80:
        /*0038*/ 	.byte	0x04, 0x17
        /*003a*/ 	.short	(.L_82 - .L_81)
.L_81:
        /*003c*/ 	.word	0x00000000
        /*0040*/ 	.short	0x0002
        /*0042*/ 	.short	0x000c
        /*0044*/ 	.byte	0x00, 0xf0, 0x05, 0x00


	//----- nvinfo : EIATTR_KPARAM_INFO
	.align		4
.L_82:
        /*0048*/ 	.byte	0x04, 0x17
        /*004a*/ 	.short	(.L_84 - .L_83)
.L_83:
        /*004c*/ 	.word	0x00000000
        /*0050*/ 	.short	0x0001
        /*0052*/ 	.short	0x0008
        /*0054*/ 	.byte	0x00, 0xf0, 0x11, 0x00


	//----- nvinfo : EIATTR_KPARAM_INFO
	.align		4
.L_84:
        /*0058*/ 	.byte	0x04, 0x17
        /*005a*/ 	.short	(.L_86 - .L_85)
.L_85:
        /*005c*/ 	.word	0x00000000
        /*0060*/ 	.short	0x0000
        /*0062*/ 	.short	0x0000
        /*0064*/ 	.byte	0x00, 0xf0, 0x21, 0x00


	//----- nvinfo : EIATTR_SPARSE_MMA_MASK
	.align		4
.L_86:
        /*0068*/ 	.byte	0x03, 0x50
        /*006a*/ 	.short	0x0000


	//----- nvinfo : EIATTR_MAXREG_COUNT
	.align		4
        /*006c*/ 	.byte	0x03, 0x1b
        /*006e*/ 	.short	0x00ff


	//----- nvinfo : EIATTR_MERCURY_ISA_VERSION
	.align		4
        /*0070*/ 	.byte	0x03, 0x5f
        /*0072*/ 	.short	0x0101


	//----- nvinfo : EIATTR_VRC_CTA_INIT_COUNT
	.align		4
        /*0074*/ 	.byte	0x02, 0x4a
	.zero		1
	.zero		1


	//----- nvinfo : EIATTR_EXIT_INSTR_OFFSETS
	.align		4
        /*0078*/ 	.byte	0x04, 0x1c
        /*007a*/ 	.short	(.L_88 - .L_87)


	//   ....[0]....
.L_87:
        /*007c*/ 	.word	0x000003e0


	//   ....[1]....
        /*0080*/ 	.word	0x00000fb0


	//   ....[2]....
        /*0084*/ 	.word	0x00001320


	//   ....[3]....
        /*0088*/ 	.word	0x00001500


	//   ....[4]....
        /*008c*/ 	.word	0x00001530


	//   ....[5]....
        /*0090*/ 	.word	0x000015e0


	//   ....[6]....
        /*0094*/ 	.word	0x00001600


	//   ....[7]....
        /*0098*/ 	.word	0x00001c50


	//   ....[8]....
        /*009c*/ 	.word	0x00001eb0


	//   ....[9]....
        /*00a0*/ 	.word	0x00002030


	//   ....[10]....
        /*00a4*/ 	.word	0x000020f0


	//----- nvinfo : EIATTR_MAX_THREADS
	.align		4
.L_88:
        /*00a8*/ 	.byte	0x04, 0x05
        /*00aa*/ 	.short	(.L_90 - .L_89)
.L_89:
        /*00ac*/ 	.word	0x00000080
        /*00b0*/ 	.word	0x00000001
        /*00b4*/ 	.word	0x00000001


	//----- nvinfo : EIATTR_CRS_STACK_SIZE
	.align		4
.L_90:
        /*00b8*/ 	.byte	0x04, 0x1e
        /*00ba*/ 	.short	(.L_92 - .L_91)
.L_91:
        /*00bc*/ 	.word	0x00000000


	//----- nvinfo : EIATTR_CBANK_PARAM_SIZE
	.align		4
.L_92:
        /*00c0*/ 	.byte	0x03, 0x19
        /*00c2*/ 	.short	0x0038


	//----- nvinfo : EIATTR_PARAM_CBANK
	.align		4
        /*00c4*/ 	.byte	0x04, 0x0a
        /*00c6*/ 	.short	(.L_94 - .L_93)
	.align		4
.L_93:
        /*00c8*/ 	.word	index@(.nv.constant0._ZN3cub18CUB_300001_SM_10006detail9transform16transform_kernelINS2_10policy_hubILb1EN4cuda3std3__45tupleIJN6thrust24THRUST_300001_SM_1000_NS6detail15normal_iteratorINSA_10device_ptrIiEEEESF_EEEE10policy1000El11sum_functorSF_JPiSK_EEEvT0_iT1_T2_DpNS2_10kernel_argIT3_EE)
        /*00cc*/ 	.short	0x0380
        /*00ce*/ 	.short	0x0038


	//----- nvinfo : EIATTR_SW_WAR
	.align		4
.L_94:
        /*00d0*/ 	.byte	0x04, 0x36
        /*00d2*/ 	.short	(.L_96 - .L_95)
.L_95:
        /*00d4*/ 	.word	0x00000008
.L_96:


//--------------------- .nv.info._ZN3cub18CUB_300001_SM_10006detail9transform16transform_kernelINS2_10policy_hubILb1EN4cuda3std3__45tupleIJN6thrust24THRUST_300001_SM_1000_NS6detail15normal_iteratorINSA_10device_ptrIiEEEESF_EEEE10policy1000Ei11sum_functorSF_JPiSK_EEEvT0_iT1_T2_DpNS2_10kernel_argIT3_EE --------------------------
	.section	.nv.info._ZN3cub18CUB_300001_SM_10006detail9transform16transform_kernelINS2_10policy_hubILb1EN4cuda3std3__45tupleIJN6thrust24THRUST_300001_SM_1000_NS6detail15normal_iteratorINSA_10device_ptrIiEEEESF_EEEE10policy1000Ei11sum_functorSF_JPiSK_EEEvT0_iT1_T2_DpNS2_10kernel_argIT3_EE,"",@"SHT_CUDA_INFO"
	.sectionflags	@""
	.align	4


	//----- nvinfo : EIATTR_CUDA_API_VERSION
	.align		4
        /*0000*/ 	.byte	0x04, 0x37
        /*0002*/ 	.short	(.L_98 - .L_97)
.L_97:
        /*0004*/ 	.word	0x00000082


	//----- nvinfo : EIATTR_KPARAM_INFO
	.align		4
.L_98:
        /*0008*/ 	.byte	0x04, 0x17
        /*000a*/ 	.short	(.L_100 - .L_99)
.L_99:
        /*000c*/ 	.word	0x00000000
        /*0010*/ 	.short	0x0005
        /*0012*/ 	.short	0x0028
        /*0014*/ 	.byte	0x00, 0xf0, 0x41, 0x00


	//----- nvinfo : EIATTR_KPARAM_INFO
	.align		4
.L_100:
        /*0018*/ 	.byte	0x04, 0x17
        /*001a*/ 	.short	(.L_102 - .L_101)
.L_101:
        /*001c*/ 	.word	0x00000000
        /*0020*/ 	.short	0x0004
        /*0022*/ 	.short	0x0018
        /*0024*/ 	.byte	0x00, 0xf0, 0x41, 0x00


	//----- nvinfo : EIATTR_KPARAM_INFO
	.align		4
.L_102:
        /*0028*/ 	.byte	0x04, 0x17
        /*002a*/ 	.short	(.L_104 - .L_103)
.L_103:
        /*002c*/ 	.word	0x00000000
        /*0030*/ 	.short	0x0003
        /*0032*/ 	.short	0x0010
        /*0034*/ 	.byte	0x00, 0xf0, 0x21, 0x00


	//----- nvinfo : EIATTR_KPARAM_INFO
	.align		4
.L_104:
        /*0038*/ 	.byte	0x04, 0x17
        /*003a*/ 	.short	(.L_106 - .L_105)
.L_105:
        /*003c*/ 	.word	0x00000000
        /*0040*/ 	.short	0x0002
        /*0042*/ 	.short	0x0008
        /*0044*/ 	.byte	0x00, 0xf0, 0x05, 0x00


	//----- nvinfo : EIATTR_KPARAM_INFO
	.align		4
.L_106:
        /*0048*/ 	.byte	0x04, 0x17
        /*004a*/ 	.short	(.L_108 - .L_107)
.L_107:
        /*004c*/ 	.word	0x00000000
        /*0050*/ 	.short	0x0001
        /*0052*/ 	.short	0x0004
        /*0054*/ 	.byte	0x00, 0xf0, 0x11, 0x00


	//----- nvinfo : EIATTR_KPARAM_INFO
	.align		4
.L_108:
        /*0058*/ 	.byte	0x04, 0x17
        /*005a*/ 	.short	(.L_110 - .L_109)
.L_109:
        /*005c*/ 	.word	0x00000000
        /*0060*/ 	.short	0x0000
        /*0062*/ 	.short	0x0000
        /*0064*/ 	.byte	0x00, 0xf0, 0x11, 0x00


	//----- nvinfo : EIATTR_SPARSE_MMA_MASK
	.align		4
.L_110:
        /*0068*/ 	.byte	0x03, 0x50
        /*006a*/ 	.short	0x0000


	//----- nvinfo : EIATTR_MAXREG_COUNT
	.align		4
        /*006c*/ 	.byte	0x03, 0x1b
        /*006e*/ 	.short	0x00ff


	//----- nvinfo : EIATTR_MERCURY_ISA_VERSION
	.align		4
        /*0070*/ 	.byte	0x03, 0x5f
        /*0072*/ 	.short	0x0101


	//----- nvinfo : EIATTR_VRC_CTA_INIT_COUNT
	.align		4
        /*0074*/ 	.byte	0x02, 0x4a
	.zero		1
	.zero		1


	//----- nvinfo : EIATTR_EXIT_INSTR_OFFSETS
	.align		4
        /*0078*/ 	.byte	0x04, 0x1c
        /*007a*/ 	.short	(.L_112 - .L_111)


	//   ....[0]....
.L_111:
        /*007c*/ 	.word	0x00000300


	//   ....[1]....
        /*0080*/ 	.word	0x00000990


	//   ....[2]....
        /*0084*/ 	.word	0x00000c00


	//   ....[3]....
        /*0088*/ 	.word	0x00000d80


	//   ....[4]....
        /*008c*/ 	.word	0x00000e40


	//   ....[5]....
        /*0090*/ 	.word	0x00000e60


	//   ....[6]....
        /*0094*/ 	.word	0x00001420


	//   ....[7]....
        /*0098*/ 	.word	0x00001790


	//   ....[8]....
        /*009c*/ 	.word	0x00001970


	//   ....[9]....
        /*00a0*/ 	.word	0x000019a0


	//   ....[10]....
        /*00a4*/ 	.word	0x00001a50


	//----- nvinfo : EIATTR_MAX_THREADS
	.align		4
.L_112:
        /*00a8*/ 	.byte	0x04, 0x05
        /*00aa*/ 	.short	(.L_114 - .L_113)
.L_113:
        /*00ac*/ 	.word	0x00000080
        /*00b0*/ 	.word	0x00000001
        /*00b4*/ 	.word	0x00000001


	//----- nvinfo : EIATTR_CRS_STACK_SIZE
	.align		4
.L_114:
        /*00b8*/ 	.byte	0x04, 0x1e
        /*00ba*/ 	.short	(.L_116 - .L_115)
.L_115:
        /*00bc*/ 	.word	0x00000000


	//----- nvinfo : EIATTR_CBANK_PARAM_SIZE
	.align		4
.L_116:
        /*00c0*/ 	.byte	0x03, 0x19
        /*00c2*/ 	.short	0x0038


	//----- nvinfo : EIATTR_PARAM_CBANK
	.align		4
        /*00c4*/ 	.byte	0x04, 0x0a
        /*00c6*/ 	.short	(.L_118 - .L_117)
	.align		4
.L_117:
        /*00c8*/ 	.word	index@(.nv.constant0._ZN3cub18CUB_300001_SM_10006detail9transform16transform_kernelINS2_10policy_hubILb1EN4cuda3std3__45tupleIJN6thrust24THRUST_300001_SM_1000_NS6detail15normal_iteratorINSA_10device_ptrIiEEEESF_EEEE10policy1000Ei11sum_functorSF_JPiSK_EEEvT0_iT1_T2_DpNS2_10kernel_argIT3_EE)
        /*00cc*/ 	.short	0x0380
        /*00ce*/ 	.short	0x0038


	//----- nvinfo : EIATTR_SW_WAR
	.align		4
.L_118:
        /*00d0*/ 	.byte	0x04, 0x36
        /*00d2*/ 	.short	(.L_120 - .L_119)
.L_119:
        /*00d4*/ 	.word	0x00000008
.L_120:


//--------------------- .nv.info._ZN3cub18CUB_300001_SM_10006detail8for_each13static_kernelINS2_12policy_hub_t12policy_500_tEmN6thrust24THRUST_300001_SM_1000_NS8cuda_cub20__uninitialized_fill7functorINS7_10device_ptrIiEEiEEEEvT0_T1_ --------------------------
	.section	.nv.info._ZN3cub18CUB_300001_SM_10006detail8for_each13static_kernelINS2_12policy_hub_t12policy_500_tEmN6thrust24THRUST_300001_SM_1000_NS8cuda_cub20__uninitialized_fill7functorINS7_10device_ptrIiEEiEEEEvT0_T1_,"",@"SHT_CUDA_INFO"
	.sectionflags	@""
	.align	4


	//----- nvinfo : EIATTR_CUDA_API_VERSION
	.align		4
        /*0000*/ 	.byte	0x04, 0x37
        /*0002*/ 	.short	(.L_122 - .L_121)
.L_121:
        /*0004*/ 	.word	0x00000082


	//----- nvinfo : EIATTR_KPARAM_INFO
	.align		4
.L_122:
        /*0008*/ 	.byte	0x04, 0x17
        /*000a*/ 	.short	(.L_124 - .L_123)
.L_123:
        /*000c*/ 	.word	0x00000000
        /*0010*/ 	.short	0x0001
        /*0012*/ 	.short	0x0008
        /*0014*/ 	.byte	0x00, 0xf0, 0x41, 0x00


	//----- nvinfo : EIATTR_KPARAM_INFO
	.align		4
.L_124:
        /*0018*/ 	.byte	0x04, 0x17
        /*001a*/ 	.short	(.L_126 - .L_125)
.L_125:
        /*001c*/ 	.word	0x00000000
        /*0020*/ 	.short	0x0000
        /*0022*/ 	.short	0x0000
        /*0024*/ 	.byte	0x00, 0xf0, 0x21, 0x00


	//----- nvinfo : EIATTR_SPARSE_MMA_MASK
	.align		4
.L_126:
        /*0028*/ 	.byte	0x03, 0x50
        /*002a*/ 	.short	0x0000


	//----- nvinfo : EIATTR_MAXREG_COUNT
	.align		4
        /*002c*/ 	.byte	0x03, 0x1b
        /*002e*/ 	.short	0x00ff


	//----- nvinfo : EIATTR_MERCURY_ISA_VERSION
	.align		4
        /*0030*/ 	.byte	0x03, 0x5f
        /*0032*/ 	.short	0x0101


	//----- nvinfo : EIATTR_VRC_CTA_INIT_COUNT
	.align		4
        /*0034*/ 	.byte	0x02, 0x4a
	.zero		1
	.zero		1


	//----- nvinfo : EIATTR_EXIT_INSTR_OFFSETS
	.align		4
        /*0038*/ 	.byte	0x04, 0x1c
        /*003a*/ 	.short	(.L_128 - .L_127)


	//   ....[0]....
.L_127:
        /*003c*/ 	.word	0x00000130


	//   ....[1]....
        /*0040*/ 	.word	0x00000230


	//   ....[2]....
        /*0044*/ 	.word	0x00000260


	//----- nvinfo : EIATTR_MAX_THREADS
	.align		4
.L_128:
        /*0048*/ 	.byte	0x04, 0x05
        /*004a*/ 	.short	(.L_130 - .L_129)
.L_129:
        /*004c*/ 	.word	0x00000100
        /*0050*/ 	.word	0x00000001
        /*0054*/ 	.word	0x00000001


	//----- nvinfo : EIATTR_CBANK_PARAM_SIZE
	.align		4
.L_130:
        /*0058*/ 	.byte	0x03, 0x19
        /*005a*/ 	.short	0x0018


	//----- nvinfo : EIATTR_PARAM_CBANK
	.align		4
        /*005c*/ 	.byte	0x04, 0x0a
        /*005e*/ 	.short	(.L_132 - .L_131)
	.align		4
.L_131:
        /*0060*/ 	.word	index@(.nv.constant0._ZN3cub18CUB_300001_SM_10006detail8for_each13static_kernelINS2_12policy_hub_t12policy_500_tEmN6thrust24THRUST_300001_SM_1000_NS8cuda_cub20__uninitialized_fill7functorINS7_10device_ptrIiEEiEEEEvT0_T1_)
        /*0064*/ 	.short	0x0380
        /*0066*/ 	.short	0x0018


	//----- nvinfo : EIATTR_SW_WAR
	.align		4
.L_132:
        /*0068*/ 	.byte	0x04, 0x36
        /*006a*/ 	.short	(.L_134 - .L_133)
.L_133:
        /*006c*/ 	.word	0x00000008
.L_134:


//--------------------- .nv.info._ZN3cub18CUB_300001_SM_10006detail11EmptyKernelIvEEvv --------------------------
	.section	.nv.info._ZN3cub18CUB_300001_SM_10006detail11EmptyKernelIvEEvv,"",@"SHT_CUDA_INFO"
	.sectionflags	@""
	.align	4


	//----- nvinfo : EIATTR_CUDA_API_VERSION
	.align		4
        /*0000*/ 	.byte	0x04, 0x37
        /*0002*/ 	.short	(.L_136 - .L_135)
.L_135:
        /*0004*/ 	.word	0x00000082


	//----- nvinfo : EIATTR_SPARSE_MMA_MASK
	.align		4
.L_136:
        /*0008*/ 	.byte	0x03, 0x50
        /*000a*/ 	.short	0x0000


	//----- nvinfo : EIATTR_MAXREG_COUNT
	.align		4
        /*000c*/ 	.byte	0x03, 0x1b
        /*000e*/ 	.short	0x00ff


	//----- nvinfo : EIATTR_MERCURY_ISA_VERSION
	.align		4
        /*0010*/ 	.byte	0x03, 0x5f
        /*0012*/ 	.short	0x0101


	//----- nvinfo : EIATTR_VRC_CTA_INIT_COUNT
	.align		4
        /*0014*/ 	.byte	0x02, 0x4a
	.zero		1
	.zero		1


	//----- nvinfo : EIATTR_EXIT_INSTR_OFFSETS
	.align		4
        /*0018*/ 	.byte	0x04, 0x1c
        /*001a*/ 	.short	(.L_138 - .L_137)


	//   ....[0]....
.L_137:
        /*001c*/ 	.word	0x00000010


	//----- nvinfo : EIATTR_SW_WAR
	.align		4
.L_138:
        /*0020*/ 	.byte	0x04, 0x36
        /*0022*/ 	.short	(.L_140 - .L_139)
.L_139:
        /*0024*/ 	.word	0x00000008
.L_140:


//--------------------- .nv.info._Z6kernelPiS_S_  --------------------------
	.section	.nv.info._Z6kernelPiS_S_,"",@"SHT_CUDA_INFO"
	.sectionflags	@""
	.align	4


	//----- nvinfo : EIATTR_CUDA_API_VERSION
	.align		4
        /*0000*/ 	.byte	0x04, 0x37
        /*0002*/ 	.short	(.L_142 - .L_141)
.L_141:
        /*0004*/ 	.word	0x00000082


	//----- nvinfo : EIATTR_KPARAM_INFO
	.align		4
.L_142:
        /*0008*/ 	.byte	0x04, 0x17
        /*000a*/ 	.short	(.L_144 - .L_143)
.L_143:
        /*000c*/ 	.word	0x00000000
        /*0010*/ 	.short	0x0002
        /*0012*/ 	.short	0x0010
        /*0014*/ 	.byte	0x00, 0xf5, 0x21, 0x00


	//----- nvinfo : EIATTR_KPARAM_INFO
	.align		4
.L_144:
        /*0018*/ 	.byte	0x04, 0x17
        /*001a*/ 	.short	(.L_146 - .L_145)
.L_145:
        /*001c*/ 	.word	0x00000000
        /*0020*/ 	.short	0x0001
        /*0022*/ 	.short	0x0008
        /*0024*/ 	.byte	0x00, 0xf5, 0x21, 0x00


	//----- nvinfo : EIATTR_KPARAM_INFO
	.align		4
.L_146:
        /*0028*/ 	.byte	0x04, 0x17
        /*002a*/ 	.short	(.L_148 - .L_147)
.L_147:
        /*002c*/ 	.word	0x00000000
        /*0030*/ 	.short	0x0000
        /*0032*/ 	.short	0x0000
        /*0034*/ 	.byte	0x00, 0xf5, 0x21, 0x00


	//----- nvinfo : EIATTR_SPARSE_MMA_MASK
	.align		4
.L_148:
        /*0038*/ 	.byte	0x03, 0x50
        /*003a*/ 	.short	0x0000


	//----- nvinfo : EIATTR_MAXREG_COUNT
	.align		4
        /*003c*/ 	.byte	0x03, 0x1b
        /*003e*/ 	.short	0x00ff


	//----- nvinfo : EIATTR_MERCURY_ISA_VERSION
	.align		4
        /*0040*/ 	.byte	0x03, 0x5f
        /*0042*/ 	.short	0x0101


	//----- nvinfo : EIATTR_VRC_CTA_INIT_COUNT
	.align		4
        /*0044*/ 	.byte	0x02, 0x4a
	.zero		1
	.zero		1


	//----- nvinfo : EIATTR_EXIT_INSTR_OFFSETS
	.align		4
        /*0048*/ 	.byte	0x04, 0x1c
        /*004a*/ 	.short	(.L_150 - .L_149)


	//   ....[0]....
.L_149:
        /*004c*/ 	.word	0x00000100


	//----- nvinfo : EIATTR_CBANK_PARAM_SIZE
	.align		4
.L_150:
        /*0050*/ 	.byte	0x03, 0x19
        /*0052*/ 	.short	0x0018


	//----- nvinfo : EIATTR_PARAM_CBANK
	.align		4
        /*0054*/ 	.byte	0x04, 0x0a
        /*0056*/ 	.short	(.L_152 - .L_151)
	.align		4
.L_151:
        /*0058*/ 	.word	index@(.nv.constant0._Z6kernelPiS_S_)
        /*005c*/ 	.short	0x0380
        /*005e*/ 	.short	0x0018


	//----- nvinfo : EIATTR_SW_WAR
	.align		4
.L_152:
        /*0060*/ 	.byte	0x04, 0x36
        /*0062*/ 	.short	(.L_154 - .L_153)
.L_153:
        /*0064*/ 	.word	0x00000008
.L_154:


//--------------------- .nv.callgraph             --------------------------
	.section	.nv.callgraph,"",@"SHT_CUDA_CALLGRAPH"
	.align	4
	.sectionentsize	8
	.align		4
        /*0000*/ 	.word	0x00000000
	.align		4
        /*0004*/ 	.word	0xffffffff
	.align		4
        /*0008*/ 	.word	0x00000000
	.align		4
        /*000c*/ 	.word	0xfffffffe
	.align		4
        /*0010*/ 	.word	0x00000000
	.align		4
        /*0014*/ 	.word	0xfffffffd
	.align		4
        /*0018*/ 	.word	0x00000000
	.align		4
        /*001c*/ 	.word	0xfffffffc


//--------------------- .nv.constant4             --------------------------
	.section	.nv.constant4,"a",@progbits
	.align	8
	.align		8
.nv.constant4:
        /*0000*/ 	.dword	_ZN34_INTERNAL_d5366905_4_k_cu_2d804ea84cuda3std3__45__cpo5beginE
	.align		8
        /*0008*/ 	.dword	_ZN34_INTERNAL_d5366905_4_k_cu_2d804ea84cuda3std3__45__cpo3endE
	.align		8
        /*0010*/ 	.dword	_ZN34_INTERNAL_d5366905_4_k_cu_2d804ea84cuda3std3__45__cpo6cbeginE
	.align		8
        /*0018*/ 	.dword	_ZN34_INTERNAL_d5366905_4_k_cu_2d804ea84cuda3std3__45__cpo4cendE
	.align		8
        /*0020*/ 	.dword	_ZN34_INTERNAL_d5366905_4_k_cu_2d804ea84cuda3std3__45__cpo6rbeginE
	.align		8
        /*0028*/ 	.dword	_ZN34_INTERNAL_d5366905_4_k_cu_2d804ea84cuda3std3__45__cpo4rendE
	.align		8
        /*0030*/ 	.dword	_ZN34_INTERNAL_d5366905_4_k_cu_2d804ea84cuda3std3__45__cpo7crbeginE
	.align		8
        /*0038*/ 	.dword	_ZN34_INTERNAL_d5366905_4_k_cu_2d804ea84cuda3std3__45__cpo5crendE
	.align		8
        /*0040*/ 	.dword	_ZN34_INTERNAL_d5366905_4_k_cu_2d804ea84cuda3std3__436_GLOBAL__N__d5366905_4_k_cu_2d804ea86ignoreE
	.align		8
        /*0048*/ 	.dword	_ZN34_INTERNAL_d5366905_4_k_cu_2d804ea84cuda3std3__419piecewise_constructE
	.align		8
        /*0050*/ 	.dword	_ZN34_INTERNAL_d5366905_4_k_cu_2d804ea84cuda3std3__48in_placeE
	.align		8
        /*0058*/ 	.dword	_ZN34_INTERNAL_d5366905_4_k_cu_2d804ea84cuda3std3__420unreachable_sentinelE
	.align		8
        /*0060*/ 	.dword	_ZN34_INTERNAL_d5366905_4_k_cu_2d804ea84cuda3std3__47nulloptE
	.align		8
        /*0068*/ 	.dword	_ZN34_INTERNAL_d5366905_4_k_cu_2d804ea84cuda3std3__48unexpectE
	.align		8
        /*0070*/ 	.dword	_ZN34_INTERNAL_d5366905_4_k_cu_2d804ea84cuda3std6ranges3__45__cpo4swapE
	.align		8
        /*0078*/ 	.dword	_ZN34_INTERNAL_d5366905_4_k_cu_2d804ea84cuda3std6ranges3__45__cpo9iter_moveE
	.align		8
        /*0080*/ 	.dword	_ZN34_INTERNAL_d5366905_4_k_cu_2d804ea84cuda3std6ranges3__45__cpo5beginE
	.align		8
        /*0088*/ 	.dword	_ZN34_INTERNAL_d5366905_4_k_cu_2d804ea84cuda3std6ranges3__45__cpo3endE
	.align		8
        /*0090*/ 	.dword	_ZN34_INTERNAL_d5366905_4_k_cu_2d804ea84cuda3std6ranges3__45__cpo6cbeginE
	.align		8
        /*0098*/ 	.dword	_ZN34_INTERNAL_d5366905_4_k_cu_2d804ea84cuda3std6ranges3__45__cpo4cendE
	.align		8
        /*00a0*/ 	.dword	_ZN34_INTERNAL_d5366905_4_k_cu_2d804ea84cuda3std6ranges3__45__cpo7advanceE
	.align		8
        /*00a8*/ 	.dword	_ZN34_INTERNAL_d5366905_4_k_cu_2d804ea84cuda3std6ranges3__45__cpo9iter_swapE
	.align		8
        /*00b0*/ 	.dword	_ZN34_INTERNAL_d5366905_4_k_cu_2d804ea84cuda3std6ranges3__45__cpo4nextE
	.align		8
        /*00b8*/ 	.dword	_ZN34_INTERNAL_d5366905_4_k_cu_2d804ea84cuda3std6ranges3__45__cpo4prevE
	.align		8
        /*00c0*/ 	.dword	_ZN34_INTERNAL_d5366905_4_k_cu_2d804ea84cuda3std6ranges3__45__cpo4dataE
	.align		8
        /*00c8*/ 	.dword	_ZN34_INTERNAL_d5366905_4_k_cu_2d804ea84cuda3std6ranges3__45__cpo5cdataE
	.align		8
        /*00d0*/ 	.dword	_ZN34_INTERNAL_d5366905_4_k_cu_2d804ea84cuda3std6ranges3__45__cpo4sizeE
	.align		8
        /*00d8*/ 	.dword	_ZN34_INTERNAL_d5366905_4_k_cu_2d804ea84cuda3std6ranges3__45__cpo5ssizeE
	.align		8
        /*00e0*/ 	.dword	_ZN34_INTERNAL_d5366905_4_k_cu_2d804ea84cuda3std6ranges3__45__cpo8distanceE
	.align		8
        /*00e8*/ 	.dword	_ZN34_INTERNAL_d5366905_4_k_cu_2d804ea86thrust24THRUST_300001_SM_1000_NS8cuda_cub3parE
	.align		8
        /*00f0*/ 	.dword	_ZN34_INTERNAL_d5366905_4_k_cu_2d804ea86thrust24THRUST_300001_SM_1000_NS8cuda_cub10par_nosyncE
	.align		8
        /*00f8*/ 	.dword	_ZN34_INTERNAL_d5366905_4_k_cu_2d804ea86thrust24THRUST_300001_SM_1000_NS6system6detail10sequential3seqE
	.align		8
        /*0100*/ 	.dword	_ZN34_INTERNAL_d5366905_4_k_cu_2d804ea86thrust24THRUST_300001_SM_1000_NS12placeholders2_1E
	.align		8
        /*0108*/ 	.dword	_ZN34_INTERNAL_d5366905_4_k_cu_2d804ea86thrust24THRUST_300001_SM_1000_NS12placeholders2_2E
	.align		8
        /*0110*/ 	.dword	_ZN34_INTERNAL_d5366905_4_k_cu_2d804ea86thrust24THRUST_300001_SM_1000_NS12placeholders2_3E
	.align		8
        /*0118*/ 	.dword	_ZN34_INTERNAL_d5366905_4_k_cu_2d804ea86thrust24THRUST_300001_SM_1000_NS12placeholders2_4E
	.align		8
        /*0120*/ 	.dword	_ZN34_INTERNAL_d5366905_4_k_cu_2d804ea86thrust24THRUST_300001_SM_1000_NS12placeholders2_5E
	.align		8
        /*0128*/ 	.dword	_ZN34_INTERNAL_d5366905_4_k_cu_2d804ea86thrust24THRUST_300001_SM_1000_NS12placeholders2_6E
	.align		8
        /*0130*/ 	.dword	_ZN34_INTERNAL_d5366905_4_k_cu_2d804ea86thrust24THRUST_300001_SM_1000_NS12placeholders2_7E
	.align		8
        /*0138*/ 	.dword	_ZN34_INTERNAL_d5366905_4_k_cu_2d804ea86thrust24THRUST_300001_SM_1000_NS12placeholders2_8E
	.align		8
        /*0140*/ 	.dword	_ZN34_INTERNAL_d5366905_4_k_cu_2d804ea86thrust24THRUST_300001_SM_1000_NS12placeholders2_9E
	.align		8
        /*0148*/ 	.dword	_ZN34_INTERNAL_d5366905_4_k_cu_2d804ea86thrust24THRUST_300001_SM_1000_NS12placeholders3_10E
	.align		8
        /*0150*/ 	.dword	_ZN34_INTERNAL_d5366905_4_k_cu_2d804ea86thrust24THRUST_300001_SM_1000_NS3seqE


//--------------------- .text._ZN3cub18CUB_300001_SM_10006detail9transform16transform_kernelINS2_10policy_hubILb1EN4cuda3std3__45tupleIJN6thrust24THRUST_300001_SM_1000_NS6detail15normal_iteratorINSA_10device_ptrIiEEEESF_EEEE10policy1000El11sum_functorSF_JPiSK_EEEvT0_iT1_T2_DpNS2_10kernel_argIT3_EE --------------------------
	.section	.text._ZN3cub18CUB_300001_SM_10006detail9transform16transform_kernelINS2_10policy_hubILb1EN4cuda3std3__45tupleIJN6thrust24THRUST_300001_SM_1000_NS6detail15normal_iteratorINSA_10device_ptrIiEEEESF_EEEE10policy1000El11sum_functorSF_JPiSK_EEEvT0_iT1_T2_DpNS2_10kernel_argIT3_EE,"ax",@progbits
	.align	128
        .global         _ZN3cub18CUB_300001_SM_10006detail9transform16transform_kernelINS2_10policy_hubILb1EN4cuda3std3__45tupleIJN6thrust24THRUST_300001_SM_1000_NS6detail15normal_iteratorINSA_10device_ptrIiEEEESF_EEEE10policy1000El11sum_functorSF_JPiSK_EEEvT0_iT1_T2_DpNS2_10kernel_argIT3_EE
        .type           _ZN3cub18CUB_300001_SM_10006detail9transform16transform_kernelINS2_10policy_hubILb1EN4cuda3std3__45tupleIJN6thrust24THRUST_300001_SM_1000_NS6detail15normal_iteratorINSA_10device_ptrIiEEEESF_EEEE10policy1000El11sum_functorSF_JPiSK_EEEvT0_iT1_T2_DpNS2_10kernel_argIT3_EE,@function
        .size           _ZN3cub18CUB_300001_SM_10006detail9transform16transform_kernelINS2_10policy_hubILb1EN4cuda3std3__45tupleIJN6thrust24THRUST_300001_SM_1000_NS6detail15normal_iteratorINSA_10device_ptrIiEEEESF_EEEE10policy1000El11sum_functorSF_JPiSK_EEEvT0_iT1_T2_DpNS2_10kernel_argIT3_EE,(.L_x_50 - _ZN3cub18CUB_300001_SM_10006detail9transform16transform_kernelINS2_10policy_hubILb1EN4cuda3std3__45tupleIJN6thrust24THRUST_300001_SM_1000_NS6detail15normal_iteratorINSA_10device_ptrIiEEEESF_EEEE10policy1000El11sum_functorSF_JPiSK_EEEvT0_iT1_T2_DpNS2_10kernel_argIT3_EE)
        .other          _ZN3cub18CUB_300001_SM_10006detail9transform16transform_kernelINS2_10policy_hubILb1EN4cuda3std3__45tupleIJN6thrust24THRUST_300001_SM_1000_NS6detail15normal_iteratorINSA_10device_ptrIiEEEESF_EEEE10policy1000El11sum_functorSF_JPiSK_EEEvT0_iT1_T2_DpNS2_10kernel_argIT3_EE,@"STO_CUDA_ENTRY STV_DEFAULT"
_ZN3cub18CUB_300001_SM_10006detail9transform16transform_kernelINS2_10policy_hubILb1EN4cuda3std3__45tupleIJN6thrust24THRUST_300001_SM_1000_NS6detail15normal_iteratorINSA_10device_ptrIiEEEESF_EEEE10policy1000El11sum_functorSF_JPiSK_EEEvT0_iT1_T2_DpNS2_10kernel_argIT3_EE:
.text._ZN3cub18CUB_300001_SM_10006detail9transform16transform_kernelINS2_10policy_hubILb1EN4cuda3std3__45tupleIJN6thrust24THRUST_300001_SM_1000_NS6detail15normal_iteratorINSA_10device_ptrIiEEEESF_EEEE10policy1000El11sum_functorSF_JPiSK_EEEvT0_iT1_T2_DpNS2_10kernel_argIT3_EE:
[----:B------:R-:W-:Y:S08]  /*0000*/  LDC R1, c[0x0][0x37c] ;  /* 0x0000df00ff017b82 */ /* 0x000ff00000000800 */
[----:B------:R-:W0:Y:S01]  /*0010*/  LDC R14, c[0x0][0x388] ;  /* 0x0000e200ff0e7b82 */ /* 0x000e220000000800 */
[----:B------:R-:W1:Y:S01]  /*0020*/  LDCU.64 UR6, c[0x0][0x380] ;  /* 0x00007000ff0677ac */ /* 0x000e620008000a00 */
[----:B------:R-:W2:Y:S01]  /*0030*/  S2R R9, SR_TID.X ;  /* 0x0000000000097919 */ /* 0x000ea20000002100 */
[----:B------:R-:W-:Y:S05]  /*0040*/  BSSY.RECONVERGENT B0, `(.L_x_0) ;  /* 0x0000029000007945 */ /* 0x000fea0003800200 */
[----:B------:R-:W3:Y:S01]  /*0050*/  S2UR UR4, SR_CTAID.X ;  /* 0x00000000000479c3 */ /* 0x000ee20000002500 */
[----:B0-----:R-:W-:-:S05]  /*0060*/  IMAD.SHL.U32 R5, R14, 0x80, RZ ;  /* 0x000000800e057824 */ /* 0x001fca00078e00ff */
[----:B------:R-:W-:Y:S01]  /*0070*/  SHF.R.S32.HI R0, RZ, 0x1f, R5 ;  /* 0x0000001fff007819 */ /* 0x000fe20000011405 */
[----:B---3--:R-:W-:-:S04]  /*0080*/  IMAD.WIDE.U32 R2, R5, UR4, RZ ;  /* 0x0000000405027c25 */ /* 0x008fc8000f8e00ff */
[----:B------:R-:W-:Y:S01]  /*0090*/  IMAD R7, R0, UR4, RZ ;  /* 0x0000000400077c24 */ /* 0x000fe2000f8e02ff */
[----:B-1----:R-:W-:Y:S01]  /*00a0*/  IADD3 R4, P1, PT, -R2, UR6, RZ ;  /* 0x0000000602047c10 */ /* 0x002fe2000ff3e1ff */
[----:B--2---:R-:W-:Y:S02]  /*00b0*/  IMAD.SHL.U32 R13, R9, 0x80, RZ ;  /* 0x00000080090d7824 */ /* 0x004fe400078e00ff */
[----:B------:R-:W-:Y:S01]  /*00c0*/  IMAD.IADD R7, R3, 0x1, R7 ;  /* 0x0000000103077824 */ /* 0x000fe200078e0207 */
[----:B------:R-:W-:-:S04]  /*00d0*/  ISETP.LT.U32.AND P0, PT, R4, R5, PT ;  /* 0x000000050400720c */ /* 0x000fc80003f01070 */
[----:B------:R-:W-:-:S04]  /*00e0*/  IADD3.X R11, PT, PT, ~R7, UR7, RZ, P1, !PT ;  /* 0x00000007070b7c10 */ /* 0x000fc80008ffe5ff */
[----:B------:R-:W-:-:S04]  /*00f0*/  ISETP.LT.AND.EX P0, PT, R11, R0, PT, P0 ;  /* 0x000000000b00720c */ /* 0x000fc80003f01300 */
[----:B------:R-:W-:-:S05]  /*0100*/  SEL R0, R4, R5, P0 ;  /* 0x0000000504007207 */ /* 0x000fca0000000000 */
[----:B------:R-:W-:-:S05]  /*0110*/  IMAD.SHL.U32 R4, R0, 0x4, RZ ;  /* 0x0000000400047824 */ /* 0x000fca00078e00ff */
[----:B------:R-:W-:-:S13]  /*0120*/  ISETP.GE.AND P0, PT, R13, R4, PT ;  /* 0x000000040d00720c */ /* 0x000fda0003f06270 */
[----:B------:R-:W-:Y:S05]  /*0130*/  @P0 BRA `(.L_x_1) ;  /* 0x0000000000640947 */ /* 0x000fea0003800000 */
[----:B------:R-:W0:Y:S01]  /*0140*/  LDCU.64 UR4, c[0x0][0x398] ;  /* 0x00007300ff0477ac */ /* 0x000e220008000a00 */
[C---:B------:R-:W-:Y:S01]  /*0150*/  IMAD.SHL.U32 R6, R2.reuse, 0x4, RZ ;  /* 0x0000000402067824 */ /* 0x040fe200078e00ff */
[----:B------:R-:W-:Y:S01]  /*0160*/  SHF.L.U64.HI R8, R2, 0x2, R7 ;  /* 0x0000000202087819 */ /* 0x000fe20000010207 */
[----:B------:R-:W-:Y:S01]  /*0170*/  BSSY.RECONVERGENT B1, `(.L_x_2) ;  /* 0x000000b000017945 */ /* 0x000fe20003800200 */
[----:B------:R-:W-:Y:S02]  /*0180*/  IMAD.MOV.U32 R15, RZ, RZ, R13 ;  /* 0x000000ffff0f7224 */ /* 0x000fe400078e000d */
[----:B0-----:R-:W-:-:S04]  /*0190*/  IADD3 R10, P0, PT, R6, UR4, RZ ;  /* 0x00000004060a7c10 */ /* 0x001fc8000ff1e0ff */
[----:B------:R-:W-:-:S03]  /*01a0*/  IADD3.X R11, PT, PT, R8, UR5, RZ, P0, !PT ;  /* 0x00000005080b7c10 */ /* 0x000fc600087fe4ff */
[----:B------:R-:W-:-:S07]  /*01b0*/  IMAD.WIDE.U32 R10, R9, 0x80, R10 ;  /* 0x00000080090a7825 */ /* 0x000fce00078e000a */
.L_x_3:
[----:B------:R-:W-:Y:S01]  /*01c0*/  VIADD R15, R15, 0x4000 ;  /* 0x000040000f0f7836 */ /* 0x000fe20000000000 */
[----:B------:R0:W-:Y:S04]  /*01d0*/  CCTL.E.PF2 [R10] ;  /* 0x000000000a00798f */ /* 0x0001e80000800100 */
[----:B------:R-:W-:Y:S02]  /*01e0*/  ISETP.GE.AND P0, PT, R15, R4, PT ;  /* 0x000000040f00720c */ /* 0x000fe40003f06270 */
[----:B0-----:R-:W-:-:S05]  /*01f0*/  IADD3 R10, P1, PT, R10, 0x4000, RZ ;  /* 0x000040000a0a7810 */ /* 0x001fca0007f3e0ff */
[----:B------:R-:W-:-:S06]  /*0200*/  IMAD.X R11, RZ, RZ, R11, P1 ;  /* 0x000000ffff0b7224 */ /* 0x000fcc00008e060b */
[----:B------:R-:W-:Y:S05]  /*0210*/  @!P0 BRA `(.L_x_3) ;  /* 0xfffffffc00e88947 */ /* 0x000fea000383ffff */
[----:B------:R-:W-:Y:S05]  /*0220*/  BSYNC.RECONVERGENT B1 ;  /* 0x0000000000017941 */ /* 0x000fea0003800200 */
.L_x_2:
[----:B------:R-:W0:Y:S02]  /*0230*/  LDCU.64 UR4, c[0x0][0x3a8] ;  /* 0x00007500ff0477ac */ /* 0x000e240008000a00 */
[----:B0-----:R-:W-:-:S04]  /*0240*/  IADD3 R10, P0, PT, R6, UR4, RZ ;  /* 0x00000004060a7c10 */ /* 0x001fc8000ff1e0ff */
[----:B------:R-:W-:-:S03]  /*0250*/  IADD3.X R11, PT, PT, R8, UR5, RZ, P0, !PT ;  /* 0x00000005080b7c10 */ /* 0x000fc600087fe4ff */
[----:B------:R-:W-:-:S07]  /*0260*/  IMAD.WIDE.U32 R10, R9, 0x80, R10 ;  /* 0x00000080090a7825 */ /* 0x000fce00078e000a */
.L_x_4:
[----:B------:R-:W-:Y:S01]  /*0270*/  VIADD R13, R13, 0x4000 ;  /* 0x000040000d0d7836 */ /* 0x000fe20000000000 */
[----:B------:R0:W-:Y:S04]  /*0280*/  CCTL.E.PF2 [R10] ;  /* 0x000000000a00798f */ /* 0x0001e80000800100 */
[----:B------:R-:W-:Y:S02]  /*0290*/  ISETP.GE.AND P0, PT, R13, R4, PT ;  /* 0x000000040d00720c */ /* 0x000fe40003f06270 */
[----:B0-----:R-:W-:-:S05]  /*02a0*/  IADD3 R10, P1, PT, R10, 0x4000, RZ ;  /* 0x000040000a0a7810 */ /* 0x001fca0007f3e0ff */
[----:B------:R-:W-:-:S06]  /*02b0*/  IMAD.X R11, RZ, RZ, R11, P1 ;  /* 0x000000ffff0b7224 */ /* 0x000fcc00008e060b */
[----:B------:R-:W-:Y:S05]  /*02c0*/  @!P0 BRA `(.L_x_4) ;  /* 0xfffffffc00e88947 */ /* 0x000fea000383ffff */
.L_x_1:
[----:B------:R-:W-:Y:S05]  /*02d0*/  BSYNC.RECONVERGENT B0 ;  /* 0x0000000000007941 */ /* 0x000fea0003800200 */
.L_x_0:
[----:B------:R-:W0:Y:S01]  /*02e0*/  LDCU.128 UR8, c[0x0][0x390] ;  /* 0x00007200ff0877ac */ /* 0x000e220008000c00 */
[----:B------:R-:W-:Y:S01]  /*02f0*/  ISETP.NE.AND P0, PT, R5, R0, PT ;  /* 0x000000000500720c */ /* 0x000fe20003f05270 */
[C---:B------:R-:W-:Y:S01]  /*0300*/  IMAD.SHL.U32 R6, R2.reuse, 0x4, RZ ;  /* 0x0000000402067824 */ /* 0x040fe200078e00ff */
[----:B------:R-:W-:Y:S01]  /*0310*/  SHF.L.U64.HI R7, R2, 0x2, R7 ;  /* 0x0000000202077819 */ /* 0x000fe20000010207 */
[----:B------:R-:W1:Y:S03]  /*0320*/  LDCU.64 UR6, c[0x0][0x3a8] ;  /* 0x00007500ff0677ac */ /* 0x000e660008000a00 */
[C---:B------:R-:W-:Y:S01]  /*0330*/  R2UR UR14, R6.reuse ;  /* 0x00000000060e72ca */ /* 0x040fe200000e0000 */
[----:B------:R-:W2:Y:S01]  /*0340*/  LDCU.64 UR12, c[0x0][0x358] ;  /* 0x00006b00ff0c77ac */ /* 0x000ea20008000a00 */
[----:B------:R-:W-:Y:S02]  /*0350*/  R2UR UR15, R7 ;  /* 0x00000000070f72ca */ /* 0x000fe400000e0000 */
[----:B0-----:R-:W-:-:S02]  /*0360*/  IADD3 R2, P2, PT, R6, UR10, RZ ;  /* 0x0000000a06027c10 */ /* 0x001fc4000ff5e0ff */
[C---:B-1----:R-:W-:Y:S02]  /*0370*/  IADD3 R4, P3, PT, R6.reuse, UR6, RZ ;  /* 0x0000000606047c10 */ /* 0x042fe4000ff7e0ff */
[----:B------:R-:W-:Y:S02]  /*0380*/  IADD3 R6, P1, PT, R6, UR8, RZ ;  /* 0x0000000806067c10 */ /* 0x000fe4000ff3e0ff */
[C---:B------:R-:W-:Y:S02]  /*0390*/  IADD3.X R3, PT, PT, R7.reuse, UR11, RZ, P2, !PT ;  /* 0x0000000b07037c10 */ /* 0x040fe400097fe4ff */
[C---:B------:R-:W-:Y:S02]  /*03a0*/  IADD3.X R5, PT, PT, R7.reuse, UR7, RZ, P3, !PT ;  /* 0x0000000707057c10 */ /* 0x040fe40009ffe4ff */
[----:B------:R-:W-:Y:S01]  /*03b0*/  IADD3.X R7, PT, PT, R7, UR9, RZ, P1, !PT ;  /* 0x0000000907077c10 */ /* 0x000fe20008ffe4ff */
[----:B--2---:R-:W-:Y:S06]  /*03c0*/  @!P0 BRA `(.L_x_5) ;  /* 0x0000001000888947 */ /* 0x004fec0003800000 */
[----:B------:R-:W-:-:S13]  /*03d0*/  ISETP.GE.AND P0, PT, R14, 0x1, PT ;  /* 0x000000010e00780c */ /* 0x000fda0003f06270 */
[----:B------:R-:W-:Y:S05]  /*03e0*/  @!P0 EXIT ;  /* 0x000000000000894d */ /* 0x000fea0003800000 */
[C---:B------:R-:W-:Y:S01]  /*03f0*/  ISETP.GE.U32.AND P0, PT, R14.reuse, 0x8, PT ;  /* 0x000000080e00780c */ /* 0x040fe20003f06070 */
[----:B------:R-:W-:Y:S01]  /*0400*/  IMAD.MOV.U32 R8, RZ, RZ, RZ ;  /* 0x000000ffff087224 */ /* 0x000fe200078e00ff */
[----:B------:R-:W-:-:S11]  /*0410*/  LOP3.LUT R20, R14, 0x7, RZ, 0xc0, !PT ;  /* 0x000000070e147812 */ /* 0x000fd600078ec0ff */
[----:B------:R-:W-:Y:S05]  /*0420*/  @!P0 BRA `(.L_x_6) ;  /* 0x0000000800dc8947 */ /* 0x000fea0003800000 */
[----:B------:R-:W-:-:S13]  /*0430*/  ISETP.GE.AND P1, PT, R9, R0, PT ;  /* 0x000000000900720c */ /* 0x000fda0003f26270 */
[----:B------:R-:W-:-:S04]  /*0440*/  @!P1 IMAD.WIDE.U32 R18, R9, 0x4, R2 ;  /* 0x0000000409129825 */ /* 0x000fc800078e0002 */
[C---:B------:R-:W-:Y:S02]  /*0450*/  @!P1 IMAD.WIDE.U32 R22, R9.reuse, 0x4, R4 ;  /* 0x0000000409169825 */ /* 0x040fe400078e0004 */
[----:B------:R-:W2:Y:S04]  /*0460*/  @!P1 LDG.E R18, desc[UR12][R18.64] ;  /* 0x0000000c12129981 */ /* 0x000ea8000c1e1900 */
[----:B------:R-:W3:Y:S01]  /*0470*/  @!P1 LDG.E R22, desc[UR12][R22.64] ;  /* 0x0000000c16169981 */ /* 0x000ee2000c1e1900 */
[C---:B------:R-:W-:Y:S02]  /*0480*/  VIADD R17, R9.reuse, 0x80 ;  /* 0x0000008009117836 */ /* 0x040fe40000000000 */
[----:B------:R-:W-:-:S03]  /*0490*/  @!P1 IMAD.WIDE.U32 R24, R9, 0x4, R6 ;  /* 0x0000000409189825 */ /* 0x000fc600078e0006 */
[C---:B------:R-:W-:Y:S01]  /*04a0*/  ISETP.GE.AND P0, PT, R17.reuse, R0, PT ;  /* 0x000000001100720c */ /* 0x040fe20003f06270 */
[----:B------:R-:W-:Y:S01]  /*04b0*/  IMAD.WIDE R12, R17, 0x4, R4 ;  /* 0x00000004110c7825 */ /* 0x000fe200078e0204 */
[----:B--2---:R-:W-:Y:S02]  /*04c0*/  @!P1 I2FP.F32.S32 R8, R18 ;  /* 0x0000001200089245 */ /* 0x004fe40000201400 */
[----:B---3--:R-:W-:-:S05]  /*04d0*/  @!P1 I2FP.F32.S32 R11, R22 ;  /* 0x00000016000b9245 */ /* 0x008fca0000201400 */
[----:B------:R-:W-:Y:S01]  /*04e0*/  @!P1 FADD R8, R8, R11 ;  /* 0x0000000b08089221 */ /* 0x000fe20000000000 */
[----:B------:R-:W-:-:S03]  /*04f0*/  IMAD.WIDE R10, R17, 0x4, R2 ;  /* 0x00000004110a7825 */ /* 0x000fc600078e0202 */
[----:B------:R-:W0:Y:S02]  /*0500*/  @!P1 F2I.TRUNC.NTZ R15, R8 ;  /* 0x00000008000f9305 */ /* 0x000e24000020f100 */
[----:B0-----:R0:W-:Y:S04]  /*0510*/  @!P1 STG.E desc[UR12][R24.64], R15 ;  /* 0x0000000f18009986 */ /* 0x0011e8000c10190c */
[----:B------:R-:W2:Y:S04]  /*0520*/  @!P0 LDG.E R16, desc[UR12][R10.64] ;  /* 0x0000000c0a108981 */ /* 0x000ea8000c1e1900 */
[----:B------:R-:W3:Y:S01]  /*0530*/  @!P0 LDG.E R18, desc[UR12][R12.64] ;  /* 0x0000000c0c128981 */ /* 0x000ee2000c1e1900 */
[C---:B------:R-:W-:Y:S01]  /*0540*/  VIADD R21, R9.reuse, 0x100 ;  /* 0x0000010009157836 */ /* 0x040fe20000000000 */
[----:B------:R-:W-:Y:S01]  /*0550*/  LOP3.LUT R8, R14, 0x7ffffff8, RZ, 0xc0, !PT ;  /* 0x7ffffff80e087812 */ /* 0x000fe200078ec0ff */
[C---:B------:R-:W-:Y:S01]  /*0560*/  VIADD R23, R9.reuse, 0x180 ;  /* 0x0000018009177836 */ /* 0x040fe20000000000 */
[----:B------:R-:W-:Y:S01]  /*0570*/  BSSY.RECONVERGENT B0, `(.L_x_7) ;  /* 0x000001a000007945 */ /* 0x000fe20003800200 */
[----:B------:R-:W-:Y:S01]  /*0580*/  VIADD R27, R9, 0x200 ;  /* 0x00000200091b7836 */ /* 0x000fe20000000000 */
[-C--:B------:R-:W-:Y:S01]  /*0590*/  ISETP.GE.AND P6, PT, R21, R0.reuse, PT ;  /* 0x000000001500720c */ /* 0x080fe20003fc6270 */
[----:B0-----:R-:W-:Y:S01]  /*05a0*/  VIADD R15, R9, 0x280 ;  /* 0x00000280090f7836 */ /* 0x001fe20000000000 */
[-C--:B------:R-:W-:Y:S01]  /*05b0*/  ISETP.GE.AND P5, PT, R23, R0.reuse, PT ;  /* 0x000000001700720c */ /* 0x080fe20003fa6270 */
[----:B------:R-:W-:Y:S01]  /*05c0*/  VIADD R21, R9, 0x300 ;  /* 0x0000030009157836 */ /* 0x000fe20000000000 */
[-C--:B------:R-:W-:Y:S01]  /*05d0*/  ISETP.GE.AND P4, PT, R27, R0.reuse, PT ;  /* 0x000000001b00720c */ /* 0x080fe20003f86270 */
[----:B------:R-:W-:Y:S01]  /*05e0*/  VIADD R23, R9, 0x380 ;  /* 0x0000038009177836 */ /* 0x000fe20000000000 */
[----:B------:R-:W-:-:S02]  /*05f0*/  ISETP.GE.AND P3, PT, R15, R0, PT ;  /* 0x000000000f00720c */ /* 0x000fc40003f66270 */
[-C--:B------:R-:W-:Y:S02]  /*0600*/  ISETP.GE.AND P2, PT, R21, R0.reuse, PT ;  /* 0x000000001500720c */ /* 0x080fe40003f46270 */
[----:B------:R-:W-:Y:S02]  /*0610*/  ISETP.GE.AND P1, PT, R23, R0, PT ;  /* 0x000000001700720c */ /* 0x000fe40003f26270 */
[----:B--2---:R-:W-:Y:S02]  /*0620*/  @!P0 I2FP.F32.S32 R16, R16 ;  /* 0x0000001000108245 */ /* 0x004fe40000201400 */
[----:B---3--:R-:W-:-:S05]  /*0630*/  @!P0 I2FP.F32.S32 R19, R18 ;  /* 0x0000001200138245 */ /* 0x008fca0000201400 */
[----:B------:R-:W-:Y:S01]  /*0640*/  @!P0 FADD R19, R16, R19 ;  /* 0x0000001310138221 */ /* 0x000fe20000000000 */
[----:B------:R-:W-:-:S05]  /*0650*/  IMAD.WIDE R16, R17, 0x4, R6 ;  /* 0x0000000411107825 */ /* 0x000fca00078e0206 */
[----:B------:R-:W0:Y:S02]  /*0660*/  @!P0 F2I.TRUNC.NTZ R19, R19 ;  /* 0x0000001300138305 */ /* 0x000e24000020f100 */
[----:B0-----:R0:W-:Y:S01]  /*0670*/  @!P0 STG.E desc[UR12][R16.64], R19 ;  /* 0x0000001310008986 */ /* 0x0011e2000c10190c */
[----:B------:R-:W-:Y:S01]  /*0680*/  ISETP.NE.AND P0, PT, R8, 0x8, PT ;  /* 0x000000080800780c */ /* 0x000fe20003f05270 */
[----:B------:R-:W-:-:S12]  /*0690*/  @P6 BRA `(.L_x_8) ;  /* 0x00000000001c6947 */ /* 0x000fd80003800000 */
[----:B------:R-:W2:Y:S04]  /*06a0*/  LDG.E R14, desc[UR12][R10.64+0x200] ;  /* 0x0002000c0a0e7981 */ /* 0x000ea8000c1e1900 */
[----:B------:R-:W3:Y:S01]  /*06b0*/  LDG.E R15, desc[UR12][R12.64+0x200] ;  /* 0x0002000c0c0f7981 */ /* 0x000ee2000c1e1900 */
[----:B--2---:R-:W-:Y:S02]  /*06c0*/  I2FP.F32.S32 R14, R14 ;  /* 0x0000000e000e7245 */ /* 0x004fe40000201400 */
[----:B---3--:R-:W-:-:S05]  /*06d0*/  I2FP.F32.S32 R15, R15 ;  /* 0x0000000f000f7245 */ /* 0x008fca0000201400 */
[----:B------:R-:W-:-:S04]  /*06e0*/  FADD R14, R14, R15 ;  /* 0x0000000f0e0e7221 */ /* 0x000fc80000000000 */
[----:B------:R-:W1:Y:S02]  /*06f0*/  F2I.TRUNC.NTZ R15, R14 ;  /* 0x0000000e000f7305 */ /* 0x000e64000020f100 */
[----:B-1----:R1:W-:Y:S02]  /*0700*/  STG.E desc[UR12][R16.64+0x200], R15 ;  /* 0x0002000f10007986 */ /* 0x0023e4000c10190c */
.L_x_8:
[----:B------:R-:W-:Y:S05]  /*0710*/  BSYNC.RECONVERGENT B0 ;  /* 0x0000000000007941 */ /* 0x000fea0003800200 */
.L_x_7:
[----:B------:R-:W-:Y:S04]  /*0720*/  BSSY.RECONVERGENT B0, `(.L_x_9) ;  /* 0x0000009000007945 */ /* 0x000fe80003800200 */
[----:B------:R-:W-:Y:S05]  /*0730*/  @P5 BRA `(.L_x_10) ;  /* 0x00000000001c5947 */ /* 0x000fea0003800000 */
[----:B------:R-:W2:Y:S04]  /*0740*/  LDG.E R14, desc[UR12][R10.64+0x400] ;  /* 0x0004000c0a0e7981 */ /* 0x000ea8000c1e1900 */
[----:B-1----:R-:W3:Y:S01]  /*0750*/  LDG.E R15, desc[UR12][R12.64+0x400] ;  /* 0x0004000c0c0f7981 */ /* 0x002ee2000c1e1900 */
[----:B--2---:R-:W-:Y:S02]  /*0760*/  I2FP.F32.S32 R14, R14 ;  /* 0x0000000e000e7245 */ /* 0x004fe40000201400 */
[----:B---3--:R-:W-:-:S05]  /*0770*/  I2FP.F32.S32 R15, R15 ;  /* 0x0000000f000f7245 */ /* 0x008fca0000201400 */
[----:B------:R-:W-:-:S04]  /*0780*/  FADD R14, R14, R15 ;  /* 0x0000000f0e0e7221 */ /* 0x000fc80000000000 */
[----:B------:R-:W1:Y:S02]  /*0790*/  F2I.TRUNC.NTZ R15, R14 ;  /* 0x0000000e000f7305 */ /* 0x000e64000020f100 */
[----:B-1----:R2:W-:Y:S02]  /*07a0*/  STG.E desc[UR12][R16.64+0x400], R15 ;  /* 0x0004000f10007986 */ /* 0x0025e4000c10190c */
.L_x_10:
[----:B------:R-:W-:Y:S05]  /*07b0*/  BSYNC.RECONVERGENT B0 ;  /* 0x0000000000007941 */ /* 0x000fea0003800200 */
.L_x_9:
[----:B------:R-:W-:Y:S04]  /*07c0*/  BSSY.RECONVERGENT B0, `(.L_x_11) ;  /* 0x0000009000007945 */ /* 0x000fe80003800200 */
[----:B------:R-:W-:Y:S05]  /*07d0*/  @P4 BRA `(.L_x_12) ;  /* 0x00000000001c4947 */ /* 0x000fea0003800000 */
[----:B------:R-:W3:Y:S04]  /*07e0*/  LDG.E R14, desc[UR12][R10.64+0x600] ;  /* 0x0006000c0a0e7981 */ /* 0x000ee8000c1e1900 */
[----:B-12---:R-:W2:Y:S01]  /*07f0*/  LDG.E R15, desc[UR12][R12.64+0x600] ;  /* 0x0006000c0c0f7981 */ /* 0x006ea2000c1e1900 */
[----:B---3--:R-:W-:Y:S02]  /*0800*/  I2FP.F32.S32 R14, R14 ;  /* 0x0000000e000e7245 */ /* 0x008fe40000201400 */
[----:B--2---:R-:W-:-:S05]  /*0810*/  I2FP.F32.S32 R15, R15 ;  /* 0x0000000f000f7245 */ /* 0x004fca0000201400 */
[----:B------:R-:W-:-:S04]  /*0820*/  FADD R14, R14, R15 ;  /* 0x0000000f0e0e7221 */ /* 0x000fc80000000000 */
[----:B------:R-:W1:Y:S02]  /*0830*/  F2I.TRUNC.NTZ R15, R14 ;  /* 0x0000000e000f7305 */ /* 0x000e64000020f100 */
[----:B-1----:R3:W-:Y:S02]  /*0840*/  STG.E desc[UR12][R16.64+0x600], R15 ;  /* 0x0006000f10007986 */ /* 0x0027e4000c10190c */
.L_x_12:
[----:B------:R-:W-:Y:S05]  /*0850*/  BSYNC.RECONVERGENT B0 ;  /* 0x0000000000007941 */ /* 0x000fea0003800200 */
.L_x_11:
[----:B------:R-:W-:Y:S04]  /*0860*/  BSSY.RECONVERGENT B0, `(.L_x_13) ;  /* 0x0000009000007945 */ /* 0x000fe80003800200 */
[----:B------:R-:W-:Y:S05]  /*0870*/  @P3 BRA `(.L_x_14) ;  /* 0x00000000001c3947 */ /* 0x000fea0003800000 */
[----:B------:R-:W4:Y:S04]  /*0880*/  LDG.E R14, desc[UR12][R10.64+0x800] ;  /* 0x0008000c0a0e7981 */ /* 0x000f28000c1e1900 */
[----:B-123--:R-:W2:Y:S01]  /*0890*/  LDG.E R15, desc[UR12][R12.64+0x800] ;  /* 0x0008000c0c0f7981 */ /* 0x00eea2000c1e1900 */
[----:B----4-:R-:W-:Y:S02]  /*08a0*/  I2FP.F32.S32 R14, R14 ;  /* 0x0000000e000e7245 */ /* 0x010fe40000201400 */
[----:B--2---:R-:W-:-:S05]  /*08b0*/  I2FP.F32.S32 R15, R15 ;  /* 0x0000000f000f7245 */ /* 0x004fca0000201400 */
[----:B------:R-:W-:-:S04]  /*08c0*/  FADD R14, R14, R15 ;  /* 0x0000000f0e0e7221 */ /* 0x000fc80000000000 */
[----:B------:R-:W1:Y:S02]  /*08d0*/  F2I.TRUNC.NTZ R15, R14 ;  /* 0x0000000e000f7305 */ /* 0x000e64000020f100 */
[----:B-1----:R4:W-:Y:S02]  /*08e0*/  STG.E desc[UR12][R16.64+0x800], R15 ;  /* 0x0008000f10007986 */ /* 0x0029e4000c10190c */
.L_x_14:
[----:B------:R-:W-:Y:S05]  /*08f0*/  BSYNC.RECONVERGENT B0 ;  /* 0x0000000000007941 */ /* 0x000fea0003800200 */
.L_x_13:
[----:B------:R-:W-:Y:S04]  /*0900*/  BSSY.RECONVERGENT B0, `(.L_x_15) ;  /* 0x0000009000007945 */ /* 0x000fe80003800200 */
[----:B------:R-:W-:Y:S05]  /*0910*/  @P2 BRA `(.L_x_16) ;  /* 0x00000000001c2947 */ /* 0x000fea0003800000 */
[----:B------:R-:W5:Y:S04]  /*0920*/  LDG.E R14, desc[UR12][R10.64+0xa00] ;  /* 0x000a000c0a0e7981 */ /* 0x000f68000c1e1900 */
[----:B-1234-:R-:W2:Y:S01]  /*0930*/  LDG.E R15, desc[UR12][R12.64+0xa00] ;  /* 0x000a000c0c0f7981 */ /* 0x01eea2000c1e1900 */
[----:B-----5:R-:W-:Y:S02]  /*0940*/  I2FP.F32.S32 R14, R14 ;  /* 0x0000000e000e7245 */ /* 0x020fe40000201400 */
[----:B--2---:R-:W-:-:S05]  /*0950*/  I2FP.F32.S32 R15, R15 ;  /* 0x0000000f000f7245 */ /* 0x004fca0000201400 */
[----:B------:R-:W-:-:S04]  /*0960*/  FADD R14, R14, R15 ;  /* 0x0000000f0e0e7221 */ /* 0x000fc80000000000 */
[----:B------:R-:W1:Y:S02]  /*0970*/  F2I.TRUNC.NTZ R15, R14 ;  /* 0x0000000e000f7305 */ /* 0x000e64000020f100 */
[----:B-1----:R1:W-:Y:S02]  /*0980*/  STG.E desc[UR12][R16.64+0xa00], R15 ;  /* 0x000a000f10007986 */ /* 0x0023e4000c10190c */
.L_x_16:
[----:B------:R-:W-:Y:S05]  /*0990*/  BSYNC.RECONVERGENT B0 ;  /* 0x0000000000007941 */ /* 0x000fea0003800200 */
.L_x_15:
[----:B------:R-:W-:Y:S04]  /*09a0*/  BSSY.RECONVERGENT B0, `(.L_x_17) ;  /* 0x0000009000007945 */ /* 0x000fe80003800200 */
[----:B------:R-:W-:Y:S05]  /*09b0*/  @P1 BRA `(.L_x_18) ;  /* 0x00000000001c1947 */ /* 0x000fea0003800000 */
[----:B------:R-:W5:Y:S04]  /*09c0*/  LDG.E R10, desc[UR12][R10.64+0xc00] ;  /* 0x000c000c0a0a7981 */ /* 0x000f68000c1e1900 */
[----:B------:R-:W1:Y:S01]  /*09d0*/  LDG.E R12, desc[UR12][R12.64+0xc00] ;  /* 0x000c000c0c0c7981 */ /* 0x000e62000c1e1900 */
[----:B-----5:R-:W-:Y:S02]  /*09e0*/  I2FP.F32.S32 R14, R10 ;  /* 0x0000000a000e7245 */ /* 0x020fe40000201400 */
[----:B-1234-:R-:W-:-:S05]  /*09f0*/  I2FP.F32.S32 R15, R12 ;  /* 0x0000000c000f7245 */ /* 0x01efca0000201400 */
[----:B------:R-:W-:-:S04]  /*0a00*/  FADD R14, R14, R15 ;  /* 0x0000000f0e0e7221 */ /* 0x000fc80000000000 */
[----:B------:R-:W1:Y:S02]  /*0a10*/  F2I.TRUNC.NTZ R15, R14 ;  /* 0x0000000e000f7305 */ /* 0x000e64000020f100 */
[----:B-1----:R1:W-:Y:S02]  /*0a20*/  STG.E desc[UR12][R16.64+0xc00], R15 ;  /* 0x000c000f10007986 */ /* 0x0023e4000c10190c */
.L_x_18:
[----:B------:R-:W-:Y:S05]  /*0a30*/  BSYNC.RECONVERGENT B0 ;  /* 0x0000000000007941 */ /* 0x000fea0003800200 */
.L_x_17:
[----:B------:R-:W-:Y:S05]  /*0a40*/  @!P0 BRA `(.L_x_6) ;  /* 0x0000000400548947 */ /* 0x000fea0003800000 */
[----:B------:R-:W-:-:S07]  /*0a50*/  IMAD.MOV.U32 R12, RZ, RZ, 0x8 ;  /* 0x00000008ff0c7424 */ /* 0x000fce00078e00ff */
.L_x_21:
[----:B0-----:R-:W-:-:S05]  /*0a60*/  IMAD R13, R12, 0x80, R9 ;  /* 0x000000800c0d7824 */ /* 0x001fca00078e0209 */
[----:B------:R-:W-:-:S13]  /*0a70*/  ISETP.GE.AND P0, PT, R13, R0, PT ;  /* 0x000000000d00720c */ /* 0x000fda0003f06270 */
[----:B------:R-:W-:-:S04]  /*0a80*/  @!P0 IMAD.WIDE.U32 R10, R13, 0x4, R2 ;  /* 0x000000040d0a8825 */ /* 0x000fc800078e0002 */
[C---:B0-----:R-:W-:Y:S02]  /*0a90*/  @!P0 IMAD.WIDE.U32 R18, R13.reuse, 0x4, R4 ;  /* 0x000000040d128825 */ /* 0x041fe400078e0004 */
[----:B------:R-:W5:Y:S04]  /*0aa0*/  @!P0 LDG.E R10, desc[UR12][R10.64] ;  /* 0x0000000c0a0a8981 */ /* 0x000f68000c1e1900 */
[----:B------:R-:W5:Y:S01]  /*0ab0*/  @!P0 LDG.E R18, desc[UR12][R18.64] ;  /* 0x0000000c12128981 */ /* 0x000f62000c1e1900 */
[C---:B------:R-:W-:Y:S02]  /*0ac0*/  VIADD R25, R13.reuse, 0x80 ;  /* 0x000000800d197836 */ /* 0x040fe40000000000 */
[----:B------:R-:W-:-:S03]  /*0ad0*/  @!P0 IMAD.WIDE.U32 R22, R13, 0x4, R6 ;  /* 0x000000040d168825 */ /* 0x000fc600078e0006 */
[C---:B------:R-:W-:Y:S01]  /*0ae0*/  ISETP.GE.AND P1, PT, R25.reuse, R0, PT ;  /* 0x000000001900720c */ /* 0x040fe20003f26270 */
[----:B-1234-:R-:W-:Y:S01]  /*0af0*/  IMAD.WIDE R16, R25, 0x4, R2 ;  /* 0x0000000419107825 */ /* 0x01efe200078e0202 */
[----:B-----5:R-:W-:Y:S02]  /*0b00*/  @!P0 I2FP.F32.S32 R14, R10 ;  /* 0x0000000a000e8245 */ /* 0x020fe40000201400 */
[----:B------:R-:W-:-:S05]  /*0b10*/  @!P0 I2FP.F32.S32 R15, R18 ;  /* 0x00000012000f8245 */ /* 0x000fca0000201400 */
[----:B------:R-:W-:Y:S01]  /*0b20*/  @!P0 FADD R24, R14, R15 ;  /* 0x0000000f0e188221 */ /* 0x000fe20000000000 */
[----:B------:R-:W-:-:S03]  /*0b30*/  IMAD.WIDE R14, R25, 0x4, R4 ;  /* 0x00000004190e7825 */ /* 0x000fc600078e0204 */
[----:B------:R-:W0:Y:S02]  /*0b40*/  @!P0 F2I.TRUNC.NTZ R27, R24 ;  /* 0x00000018001b8305 */ /* 0x000e24000020f100 */
[----:B0-----:R0:W-:Y:S04]  /*0b50*/  @!P0 STG.E desc[UR12][R22.64], R27 ;  /* 0x0000001b16008986 */ /* 0x0011e8000c10190c */
[----:B------:R-:W2:Y:S04]  /*0b60*/  @!P1 LDG.E R10, desc[UR12][R16.64] ;  /* 0x0000000c100a9981 */ /* 0x000ea8000c1e1900 */
[----:B------:R-:W3:Y:S01]  /*0b70*/  @!P1 LDG.E R11, desc[UR12][R14.64] ;  /* 0x0000000c0e0b9981 */ /* 0x000ee2000c1e1900 */
[----:B--2---:R-:W-:-:S02]  /*0b80*/  @!P1 I2FP.F32.S32 R10, R10 ;  /* 0x0000000a000a9245 */ /* 0x004fc40000201400 */
[----:B---3--:R-:W-:-:S05]  /*0b90*/  @!P1 I2FP.F32.S32 R11, R11 ;  /* 0x0000000b000b9245 */ /* 0x008fca0000201400 */
[----:B------:R-:W-:Y:S01]  /*0ba0*/  @!P1 FADD R21, R10, R11 ;  /* 0x0000000b0a159221 */ /* 0x000fe20000000000 */
[----:B------:R-:W-:-:S05]  /*0bb0*/  VIADD R11, R13, 0x100 ;  /* 0x000001000d0b7836 */ /* 0x000fca0000000000 */
[----:B------:R-:W1:Y:S01]  /*0bc0*/  @!P1 F2I.TRUNC.NTZ R21, R21 ;  /* 0x0000001500159305 */ /* 0x000e62000020f100 */
[----:B------:R-:W-:Y:S01]  /*0bd0*/  ISETP.GE.AND P0, PT, R11, R0, PT ;  /* 0x000000000b00720c */ /* 0x000fe20003f06270 */
[----:B------:R-:W-:-:S05]  /*0be0*/  IMAD.WIDE R10, R25, 0x4, R6 ;  /* 0x00000004190a7825 */ /* 0x000fca00078e0206 */
[----:B-1----:R1:W-:Y:S07]  /*0bf0*/  @!P1 STG.E desc[UR12][R10.64], R21 ;  /* 0x000000150a009986 */ /* 0x0023ee000c10190c */
[----:B------:R-:W2:Y:S04]  /*0c00*/  @!P0 LDG.E R18, desc[UR12][R16.64+0x200] ;  /* 0x0002000c10128981 */ /* 0x000ea8000c1e1900 */
[----:B------:R-:W3:Y:S01]  /*0c10*/  @!P0 LDG.E R19, desc[UR12][R14.64+0x200] ;  /* 0x0002000c0e138981 */ /* 0x000ee2000c1e1900 */
[----:B--2---:R-:W-:-:S02]  /*0c20*/  @!P0 I2FP.F32.S32 R18, R18 ;  /* 0x0000001200128245 */ /* 0x004fc40000201400 */
[----:B---3--:R-:W-:-:S05]  /*0c30*/  @!P0 I2FP.F32.S32 R19, R19 ;  /* 0x0000001300138245 */ /* 0x008fca0000201400 */
[----:B0-----:R-:W-:Y:S01]  /*0c40*/  @!P0 FADD R22, R18, R19 ;  /* 0x0000001312168221 */ /* 0x001fe20000000000 */
[----:B------:R-:W-:-:S03]  /*0c50*/  VIADD R19, R13, 0x180 ;  /* 0x000001800d137836 */ /* 0x000fc60000000000 */
[----:B------:R-:W0:Y:S02]  /*0c60*/  @!P0 F2I.TRUNC.NTZ R23, R22 ;  /* 0x0000001600178305 */ /* 0x000e24000020f100 */
[----:B------:R-:W-:Y:S01]  /*0c70*/  ISETP.GE.AND P1, PT, R19, R0, PT ;  /* 0x000000001300720c */ /* 0x000fe20003f26270 */
[----:B0-----:R0:W-:-:S12]  /*0c80*/  @!P0 STG.E desc[UR12][R10.64+0x200], R23 ;  /* 0x000200170a008986 */ /* 0x0011d8000c10190c */
[----:B------:R-:W2:Y:S04]  /*0c90*/  @!P1 LDG.E R18, desc[UR12][R16.64+0x400] ;  /* 0x0004000c10129981 */ /* 0x000ea8000c1e1900 */
[----:B------:R-:W3:Y:S01]  /*0ca0*/  @!P1 LDG.E R19, desc[UR12][R14.64+0x400] ;  /* 0x0004000c0e139981 */ /* 0x000ee2000c1e1900 */
[----:B--2---:R-:W-:Y:S02]  /*0cb0*/  @!P1 I2FP.F32.S32 R18, R18 ;  /* 0x0000001200129245 */ /* 0x004fe40000201400 */
[----:B---3--:R-:W-:-:S05]  /*0cc0*/  @!P1 I2FP.F32.S32 R19, R19 ;  /* 0x0000001300139245 */ /* 0x008fca0000201400 */
[----:B-1----:R-:W-:Y:S01]  /*0cd0*/  @!P1 FADD R21, R18, R19 ;  /* 0x0000001312159221 */ /* 0x002fe20000000000 */
[----:B------:R-:W-:-:S05]  /*0ce0*/  VIADD R19, R13, 0x200 ;  /* 0x000002000d137836 */ /* 0x000fca0000000000 */
[----:B------:R-:W1:Y:S01]  /*0cf0*/  @!P1 F2I.TRUNC.NTZ R21, R21 ;  /* 0x0000001500159305 */ /* 0x000e62000020f100 */
[----:B------:R-:W-:Y:S01]  /*0d00*/  ISETP.GE.AND P0, PT, R19, R0, PT ;  /* 0x000000001300720c */ /* 0x000fe20003f06270 */
[----:B-1----:R1:W-:-:S12]  /*0d10*/  @!P1 STG.E desc[UR12][R10.64+0x400], R21 ;  /* 0x000400150a009986 */ /* 0x0023d8000c10190c */
[----:B------:R-:W2:Y:S04]  /*0d20*/  @!P0 LDG.E R18, desc[UR12][R16.64+0x600] ;  /* 0x0006000c10128981 */ /* 0x000ea8000c1e1900 */
[----:B------:R-:W3:Y:S01]  /*0d30*/  @!P0 LDG.E R19, desc[UR12][R14.64+0x600] ;  /* 0x0006000c0e138981 */ /* 0x000ee2000c1e1900 */
[----:B--2---:R-:W-:Y:S02]  /*0d40*/  @!P0 I2FP.F32.S32 R18, R18 ;  /* 0x0000001200128245 */ /* 0x004fe40000201400 */
[----:B---3--:R-:W-:-:S05]  /*0d50*/  @!P0 I2FP.F32.S32 R19, R19 ;  /* 0x0000001300138245 */ /* 0x008fca0000201400 */
[----:B------:R-:W-:Y:S01]  /*0d60*/  @!P0 FADD R22, R18, R19 ;  /* 0x0000001312168221 */ /* 0x000fe20000000000 */
[----:B------:R-:W-:-:S03]  /*0d70*/  VIADD R19, R13, 0x280 ;  /* 0x000002800d137836 */ /* 0x000fc60000000000 */
[----:B0-----:R-:W0:Y:S02]  /*0d80*/  @!P0 F2I.TRUNC.NTZ R23, R22 ;  /* 0x0000001600178305 */ /* 0x001e24000020f100 */
        /* <DEDUP_REMOVED lines=13> */
[----:B------:R-:W-:Y:S01]  /*0e60*/  VIADD R13, R13, 0x380 ;  /* 0x000003800d0d7836 */ /* 0x000fe20000000000 */
[----:B------:R-:W-:Y:S01]  /*0e70*/  BSSY.RECONVERGENT B0, `(.L_x_19) ;  /* 0x0000011000007945 */ /* 0x000fe20003800200 */
[----:B------:R-:W-:-:S05]  /*0e80*/  VIADD R12, R12, 0x8 ;  /* 0x000000080c0c7836 */ /* 0x000fca0000000000 */
[----:B------:R-:W-:Y:S02]  /*0e90*/  ISETP.NE.AND P1, PT, R12, R8, PT ;  /* 0x000000080c00720c */ /* 0x000fe40003f25270 */
[----:B--2---:R-:W-:Y:S02]  /*0ea0*/  @!P0 I2FP.F32.S32 R18, R18 ;  /* 0x0000001200128245 */ /* 0x004fe40000201400 */
[----:B---3--:R-:W-:-:S05]  /*0eb0*/  @!P0 I2FP.F32.S32 R19, R19 ;  /* 0x0000001300138245 */ /* 0x008fca0000201400 */
[----:B------:R-:W-:-:S04]  /*0ec0*/  @!P0 FADD R18, R18, R19 ;  /* 0x0000001312128221 */ /* 0x000fc80000000000 */
[----:B------:R-:W1:Y:S02]  /*0ed0*/  @!P0 F2I.TRUNC.NTZ R19, R18 ;  /* 0x0000001200138305 */ /* 0x000e64000020f100 */
[----:B-1----:R0:W-:Y:S01]  /*0ee0*/  @!P0 STG.E desc[UR12][R10.64+0xa00], R19 ;  /* 0x000a00130a008986 */ /* 0x0021e2000c10190c */
[----:B------:R-:W-:-:S13]  /*0ef0*/  ISETP.GE.AND P0, PT, R13, R0, PT ;  /* 0x000000000d00720c */ /* 0x000fda0003f06270 */
[----:B0-----:R-:W-:Y:S05]  /*0f00*/  @P0 BRA `(.L_x_20) ;  /* 0x00000000001c0947 */ /* 0x001fea0003800000 */
[----:B------:R-:W2:Y:S04]  /*0f10*/  LDG.E R16, desc[UR12][R16.64+0xc00] ;  /* 0x000c000c10107981 */ /* 0x000ea8000c1e1900 */
[----:B------:R-:W3:Y:S01]  /*0f20*/  LDG.E R14, desc[UR12][R14.64+0xc00] ;  /* 0x000c000c0e0e7981 */ /* 0x000ee2000c1e1900 */
[----:B--2---:R-:W-:Y:S02]  /*0f30*/  I2FP.F32.S32 R13, R16 ;  /* 0x00000010000d7245 */ /* 0x004fe40000201400 */
[----:B---3--:R-:W-:-:S05]  /*0f40*/  I2FP.F32.S32 R18, R14 ;  /* 0x0000000e00127245 */ /* 0x008fca0000201400 */
[----:B------:R-:W-:-:S06]  /*0f50*/  FADD R13, R13, R18 ;  /* 0x000000120d0d7221 */ /* 0x000fcc0000000000 */
[----:B------:R-:W0:Y:S02]  /*0f60*/  F2I.TRUNC.NTZ R13, R13 ;  /* 0x0000000d000d7305 */ /* 0x000e24000020f100 */
[----:B0-----:R0:W-:Y:S02]  /*0f70*/  STG.E desc[UR12][R10.64+0xc00], R13 ;  /* 0x000c000d0a007986 */ /* 0x0011e4000c10190c */
.L_x_20:
[----:B------:R-:W-:Y:S05]  /*0f80*/  BSYNC.RECONVERGENT B0 ;  /* 0x0000000000007941 */ /* 0x000fea0003800200 */
.L_x_19:
[----:B------:R-:W-:Y:S05]  /*0f90*/  @P1 BRA `(.L_x_21) ;  /* 0xfffffff800b01947 */ /* 0x000fea000383ffff */
.L_x_6:
[----:B------:R-:W-:-:S13]  /*0fa0*/  ISETP.NE.AND P0, PT, R20, RZ, PT ;  /* 0x000000ff1400720c */ /* 0x000fda0003f05270 */
[----:B------:R-:W-:Y:S05]  /*0fb0*/  @!P0 EXIT ;  /* 0x000000000000894d */ /* 0x000fea0003800000 */
[----:B0-----:R-:W0:Y:S01]  /*0fc0*/  LDC R10, c[0x0][0x388] ;  /* 0x0000e200ff0a7b82 */ /* 0x001e220000000800 */
[----:B------:R-:W-:Y:S02]  /*0fd0*/  ISETP.GE.U32.AND P0, PT, R20, 0x4, PT ;  /* 0x000000041400780c */ /* 0x000fe40003f06070 */
[----:B0-----:R-:W-:-:S04]  /*0fe0*/  LOP3.LUT R24, R10, 0x3, RZ, 0xc0, !PT ;  /* 0x000000030a187812 */ /* 0x001fc800078ec0ff */
[----:B------:R-:W-:-:S07]  /*0ff0*/  ISETP.NE.AND P2, PT, R24, RZ, PT ;  /* 0x000000ff1800720c */ /* 0x000fce0003f45270 */
[----:B------:R-:W-:Y:S06]  /*1000*/  @!P0 BRA `(.L_x_22) ;  /* 0x0000000000c48947 */ /* 0x000fec0003800000 */
[----:B------:R-:W-:-:S05]  /*1010*/  IMAD R11, R8, 0x80, R9 ;  /* 0x00000080080b7824 */ /* 0x000fca00078e0209 */
[----:B------:R-:W-:-:S13]  /*1020*/  ISETP.GE.AND P0, PT, R11, R0, PT ;  /* 0x000000000b00720c */ /* 0x000fda0003f06270 */
[----:B-1234-:R-:W-:-:S04]  /*1030*/  @!P0 IMAD.WIDE R16, R11, 0x4, R2 ;  /* 0x000000040b108825 */ /* 0x01efc800078e0202 */
[C---:B------:R-:W-:Y:S02]  /*1040*/  @!P0 IMAD.WIDE R18, R11.reuse, 0x4, R4 ;  /* 0x000000040b128825 */ /* 0x040fe400078e0204 */
[----:B------:R-:W2:Y:S04]  /*1050*/  @!P0 LDG.E R16, desc[UR12][R16.64] ;  /* 0x0000000c10108981 */ /* 0x000ea8000c1e1900 */
[----:B------:R-:W3:Y:S01]  /*1060*/  @!P0 LDG.E R18, desc[UR12][R18.64] ;  /* 0x0000000c12128981 */ /* 0x000ee2000c1e1900 */
[C---:B------:R-:W-:Y:S02]  /*1070*/  VIADD R15, R11.reuse, 0x80 ;  /* 0x000000800b0f7836 */ /* 0x040fe40000000000 */
[----:B------:R-:W-:-:S03]  /*1080*/  @!P0 IMAD.WIDE R20, R11, 0x4, R6 ;  /* 0x000000040b148825 */ /* 0x000fc600078e0206 */
[----:B------:R-:W-:-:S13]  /*1090*/  ISETP.GE.AND P1, PT, R15, R0, PT ;  /* 0x000000000f00720c */ /* 0x000fda0003f26270 */
[----:B------:R-:W-:Y:S01]  /*10a0*/  @!P1 IMAD.WIDE R22, R15, 0x4, R2 ;  /* 0x000000040f169825 */ /* 0x000fe200078e0202 */
[----:B--2---:R-:W-:Y:S02]  /*10b0*/  @!P0 I2FP.F32.S32 R12, R16 ;  /* 0x00000010000c8245 */ /* 0x004fe40000201400 */
[----:B---3--:R-:W-:-:S05]  /*10c0*/  @!P0 I2FP.F32.S32 R13, R18 ;  /* 0x00000012000d8245 */ /* 0x008fca0000201400 */
[----:B------:R-:W-:Y:S01]  /*10d0*/  @!P0 FADD R14, R12, R13 ;  /* 0x0000000d0c0e8221 */ /* 0x000fe20000000000 */
[----:B------:R-:W-:-:S03]  /*10e0*/  @!P1 IMAD.WIDE R12, R15, 0x4, R4 ;  /* 0x000000040f0c9825 */ /* 0x000fc600078e0204 */
[----:B------:R-:W0:Y:S02]  /*10f0*/  @!P0 F2I.TRUNC.NTZ R25, R14 ;  /* 0x0000000e00198305 */ /* 0x000e24000020f100 */
[----:B0-----:R-:W-:Y:S04]  /*1100*/  @!P0 STG.E desc[UR12][R20.64], R25 ;  /* 0x0000001914008986 */ /* 0x001fe8000c10190c */
[----:B------:R-:W2:Y:S04]  /*1110*/  @!P1 LDG.E R22, desc[UR12][R22.64] ;  /* 0x0000000c16169981 */ /* 0x000ea8000c1e1900 */
[----:B------:R-:W3:Y:S01]  /*1120*/  @!P1 LDG.E R12, desc[UR12][R12.64] ;  /* 0x0000000c0c0c9981 */ /* 0x000ee2000c1e1900 */
[----:B------:R-:W-:-:S05]  /*1130*/  VIADD R17, R11, 0x100 ;  /* 0x000001000b117836 */ /* 0x000fca0000000000 */
[----:B------:R-:W-:-:S13]  /*1140*/  ISETP.GE.AND P0, PT, R17, R0, PT ;  /* 0x000000001100720c */ /* 0x000fda0003f06270 */
[----:B------:R-:W-:Y:S01]  /*1150*/  @!P0 IMAD.WIDE R26, R17, 0x4, R2 ;  /* 0x00000004111a8825 */ /* 0x000fe200078e0202 */
[----:B--2---:R-:W-:Y:S02]  /*1160*/  @!P1 I2FP.F32.S32 R16, R22 ;  /* 0x0000001600109245 */ /* 0x004fe40000201400 */
[----:B---3--:R-:W-:-:S05]  /*1170*/  @!P1 I2FP.F32.S32 R19, R12 ;  /* 0x0000000c00139245 */ /* 0x008fca0000201400 */
[----:B------:R-:W-:Y:S01]  /*1180*/  @!P1 FADD R16, R16, R19 ;  /* 0x0000001310109221 */ /* 0x000fe20000000000 */
[----:B------:R-:W-:-:S03]  /*1190*/  @!P1 IMAD.WIDE R18, R15, 0x4, R6 ;  /* 0x000000040f129825 */ /* 0x000fc600078e0206 */
[----:B------:R-:W0:Y:S01]  /*11a0*/  @!P1 F2I.TRUNC.NTZ R29, R16 ;  /* 0x00000010001d9305 */ /* 0x000e22000020f100 */
[----:B------:R-:W-:Y:S01]  /*11b0*/  @!P0 IMAD.WIDE R14, R17, 0x4, R4 ;  /* 0x00000004110e8825 */ /* 0x000fe200078e0204 */
[----:B0-----:R0:W-:Y:S04]  /*11c0*/  @!P1 STG.E desc[UR12][R18.64], R29 ;  /* 0x0000001d12009986 */ /* 0x0011e8000c10190c */
[----:B------:R-:W2:Y:S04]  /*11d0*/  @!P0 LDG.E R26, desc[UR12][R26.64] ;  /* 0x0000000c1a1a8981 */ /* 0x000ea8000c1e1900 */
[----:B------:R-:W3:Y:S01]  /*11e0*/  @!P0 LDG.E R14, desc[UR12][R14.64] ;  /* 0x0000000c0e0e8981 */ /* 0x000ee2000c1e1900 */
[----:B------:R-:W-:-:S05]  /*11f0*/  VIADD R23, R11, 0x180 ;  /* 0x000001800b177836 */ /* 0x000fca0000000000 */
[----:B------:R-:W-:-:S13]  /*1200*/  ISETP.GE.AND P1, PT, R23, R0, PT ;  /* 0x000000001700720c */ /* 0x000fda0003f26270 */
[----:B0-----:R-:W-:Y:S01]  /*1210*/  @!P1 IMAD.WIDE R18, R23, 0x4, R4 ;  /* 0x0000000417129825 */ /* 0x001fe200078e0204 */
[----:B--2---:R-:W-:Y:S02]  /*1220*/  @!P0 I2FP.F32.S32 R12, R26 ;  /* 0x0000001a000c8245 */ /* 0x004fe40000201400 */
[----:B---3--:R-:W-:-:S05]  /*1230*/  @!P0 I2FP.F32.S32 R13, R14 ;  /* 0x0000000e000d8245 */ /* 0x008fca0000201400 */
[----:B------:R-:W-:Y:S01]  /*1240*/  @!P0 FADD R11, R12, R13 ;  /* 0x0000000d0c0b8221 */ /* 0x000fe20000000000 */
[----:B------:R-:W-:-:S04]  /*1250*/  @!P0 IMAD.WIDE R12, R17, 0x4, R6 ;  /* 0x00000004110c8825 */ /* 0x000fc800078e0206 */
[----:B------:R-:W-:Y:S01]  /*1260*/  @!P1 IMAD.WIDE R16, R23, 0x4, R2 ;  /* 0x0000000417109825 */ /* 0x000fe200078e0202 */
[----:B------:R-:W0:Y:S02]  /*1270*/  @!P0 F2I.TRUNC.NTZ R11, R11 ;  /* 0x0000000b000b8305 */ /* 0x000e24000020f100 */
[----:B0-----:R0:W-:Y:S04]  /*1280*/  @!P0 STG.E desc[UR12][R12.64], R11 ;  /* 0x0000000b0c008986 */ /* 0x0011e8000c10190c */
[----:B------:R-:W2:Y:S04]  /*1290*/  @!P1 LDG.E R16, desc[UR12][R16.64] ;  /* 0x0000000c10109981 */ /* 0x000ea8000c1e1900 */
[----:B------:R-:W3:Y:S01]  /*12a0*/  @!P1 LDG.E R18, desc[UR12][R18.64] ;  /* 0x0000000c12129981 */ /* 0x000ee2000c1e1900 */
[----:B------:R-:W-:Y:S01]  /*12b0*/  VIADD R8, R8, 0x4 ;  /* 0x0000000408087836 */ /* 0x000fe20000000000 */
[----:B--2---:R-:W-:-:S02]  /*12c0*/  @!P1 I2FP.F32.S32 R14, R16 ;  /* 0x00000010000e9245 */ /* 0x004fc40000201400 */
[----:B---3--:R-:W-:-:S05]  /*12d0*/  @!P1 I2FP.F32.S32 R15, R18 ;  /* 0x00000012000f9245 */ /* 0x008fca0000201400 */
[----:B------:R-:W-:Y:S01]  /*12e0*/  @!P1 FADD R20, R14, R15 ;  /* 0x0000000f0e149221 */ /* 0x000fe20000000000 */
[----:B------:R-:W-:-:S03]  /*12f0*/  @!P1 IMAD.WIDE R14, R23, 0x4, R6 ;  /* 0x00000004170e9825 */ /* 0x000fc600078e0206 */
[----:B------:R-:W1:Y:S02]  /*1300*/  @!P1 F2I.TRUNC.NTZ R21, R20 ;  /* 0x0000001400159305 */ /* 0x000e64000020f100 */
[----:B-1----:R0:W-:Y:S02]  /*1310*/  @!P1 STG.E desc[UR12][R14.64], R21 ;  /* 0x000000150e009986 */ /* 0x0021e4000c10190c */
.L_x_22:
[----:B------:R-:W-:Y:S05]  /*1320*/  @!P2 EXIT ;  /* 0x000000000000a94d */ /* 0x000fea0003800000 */
[----:B------:R-:W-:Y:S02]  /*1330*/  ISETP.NE.AND P0, PT, R24, 0x1, PT ;  /* 0x000000011800780c */ /* 0x000fe40003f05270 */
[----:B------:R-:W-:-:S04]  /*1340*/  LOP3.LUT R10, R10, 0x1, RZ, 0xc0, !PT ;  /* 0x000000010a0a7812 */ /* 0x000fc800078ec0ff */
[----:B------:R-:W-:-:S07]  /*1350*/  ISETP.NE.U32.AND P2, PT, R10, 0x1, PT ;  /* 0x000000010a00780c */ /* 0x000fce0003f45070 */
[----:B------:R-:W-:Y:S06]  /*1360*/  @!P0 BRA `(.L_x_23) ;  /* 0x0000000000648947 */ /* 0x000fec0003800000 */
[----:B-1234-:R-:W-:-:S05]  /*1370*/  IMAD R17, R8, 0x80, R9 ;  /* 0x0000008008117824 */ /* 0x01efca00078e0209 */
[----:B------:R-:W-:-:S13]  /*1380*/  ISETP.GE.AND P0, PT, R17, R0, PT ;  /* 0x000000001100720c */ /* 0x000fda0003f06270 */
[----:B0-----:R-:W-:-:S04]  /*1390*/  @!P0 IMAD.WIDE R10, R17, 0x4, R2 ;  /* 0x00000004110a8825 */ /* 0x001fc800078e0202 */
[C---:B------:R-:W-:Y:S02]  /*13a0*/  @!P0 IMAD.WIDE R12, R17.reuse, 0x4, R4 ;  /* 0x00000004110c8825 */ /* 0x040fe400078e0204 */
        /* <DEDUP_REMOVED lines=11> */
[----:B0-----:R0:W-:Y:S05]  /*1460*/  @!P0 STG.E desc[UR12][R14.64], R21 ;  /* 0x000000150e008986 */ /* 0x0011ea000c10190c */
        /* <DEDUP_REMOVED lines=9> */
.L_x_23:
[----:B------:R-:W-:Y:S05]  /*1500*/  @P2 EXIT ;  /* 0x000000000000294d */ /* 0x000fea0003800000 */
[----:B0-----:R-:W-:-:S05]  /*1510*/  IMAD R11, R8, 0x80, R9 ;  /* 0x00000080080b7824 */ /* 0x001fca00078e0209 */
[----:B------:R-:W-:-:S13]  /*1520*/  ISETP.GE.AND P0, PT, R11, R0, PT ;  /* 0x000000000b00720c */ /* 0x000fda0003f06270 */
[----:B------:R-:W-:Y:S05]  /*1530*/  @P0 EXIT ;  /* 0x000000000000094d */ /* 0x000fea0003800000 */
[----:B------:R-:W-:-:S04]  /*1540*/  IMAD.WIDE R2, R11, 0x4, R2 ;  /* 0x000000040b027825 */ /* 0x000fc800078e0202 */
[C---:B------:R-:W-:Y:S02]  /*1550*/  IMAD.WIDE R4, R11.reuse, 0x4, R4 ;  /* 0x000000040b047825 */ /* 0x040fe400078e0204 */
[----:B------:R-:W5:Y:S04]  /*1560*/  LDG.E R2, desc[UR12][R2.64] ;  /* 0x0000000c02027981 */ /* 0x000f68000c1e1900 */
[----:B------:R-:W2:Y:S01]  /*1570*/  LDG.E R4, desc[UR12][R4.64] ;  /* 0x0000000c04047981 */ /* 0x000ea2000c1e1900 */
[----:B------:R-:W-:Y:S01]  /*1580*/  IMAD.WIDE R6, R11, 0x4, R6 ;  /* 0x000000040b067825 */ /* 0x000fe200078e0206 */
[----:B-----5:R-:W-:Y:S02]  /*1590*/  I2FP.F32.S32 R0, R2 ;  /* 0x0000000200007245 */ /* 0x020fe40000201400 */
[----:B--2---:R-:W-:-:S05]  /*15a0*/  I2FP.F32.S32 R9, R4 ;  /* 0x0000000400097245 */ /* 0x004fca0000201400 */
[----:B------:R-:W-:-:S04]  /*15b0*/  FADD R0, R0, R9 ;  /* 0x0000000900007221 */ /* 0x000fc80000000000 */
[----:B------:R-:W0:Y:S02]  /*15c0*/  F2I.TRUNC.NTZ R9, R0 ;  /* 0x0000000000097305 */ /* 0x000e24000020f100 */
[----:B0-----:R-:W-:Y:S01]  /*15d0*/  STG.E desc[UR12][R6.64], R9 ;  /* 0x0000000906007986 */ /* 0x001fe2000c10190c */
[----:B------:R-:W-:Y:S05]  /*15e0*/  EXIT ;  /* 0x000000000000794d */ /* 0x000fea0003800000 */
.L_x_5:
[----:B------:R-:W-:-:S13]  /*15f0*/  ISETP.GE.AND P0, PT, R14, 0x1, PT ;  /* 0x000000010e00780c */ /* 0x000fda0003f06270 */
[----:B------:R-:W-:Y:S05]  /*1600*/  @!P0 EXIT ;  /* 0x000000000000894d */ /* 0x000fea0003800000 */
[----:B------:R-:W-:Y:S01]  /*1610*/  ISETP.GE.U32.AND P0, PT, R14, 0x8, PT ;  /* 0x000000080e00780c */ /* 0x000fe20003f06070 */
[----:B------:R-:W-:-:S12]  /*1620*/  IMAD.MOV.U32 R0, RZ, RZ, RZ ;  /* 0x000000ffff007224 */ /* 0x000fd800078e00ff */
[----:B------:R-:W-:Y:S05]  /*1630*/  @!P0 BRA `(.L_x_24) ;  /* 0x0000000400788947 */ /* 0x000fea0003800000 */
[----:B------:R-:W0:Y:S01]  /*1640*/  LDC.64 R16, c[0x0][0x390] ;  /* 0x0000e400ff107b82 */ /* 0x000e220000000a00 */
[----:B------:R-:W-:Y:S01]  /*1650*/  UIADD3 UR4, UP2, UPT, UR14, 0x600, URZ ;  /* 0x000006000e047890 */ /* 0x000fe2000ff5e0ff */
[----:B------:R-:W-:Y:S01]  /*1660*/  LOP3.LUT R0, R14, 0x7ffffff8, RZ, 0xc0, !PT ;  /* 0x7ffffff80e007812 */ /* 0x000fe200078ec0ff */
[----:B------:R-:W-:Y:S02]  /*1670*/  VIADD R8, R9, 0x80 ;  /* 0x0000008009087836 */ /* 0x000fe40000000000 */
[----:B------:R-:W-:Y:S02]  /*1680*/  UIADD3 UR10, UP1, UPT, UR4, UR10, URZ ;  /* 0x0000000a040a7290 */ /* 0x000fe4000ff3e0ff */
[----:B------:R-:W-:Y:S01]  /*1690*/  UIADD3 UR8, UP0, UPT, UR4, UR8, URZ ;  /* 0x0000000804087290 */ /* 0x000fe2000ff1e0ff */
[----:B------:R-:W1:Y:S01]  /*16a0*/  LDC.64 R10, c[0x0][0x398] ;  /* 0x0000e600ff0a7b82 */ /* 0x000e620000000a00 */
[----:B------:R-:W-:Y:S01]  /*16b0*/  UIADD3.X UR5, UPT, UPT, URZ, UR15, URZ, UP2, !UPT ;  /* 0x0000000fff057290 */ /* 0x000fe200097fe4ff */
[----:B------:R-:W-:Y:S01]  /*16c0*/  IMAD.MOV R20, RZ, RZ, -R0 ;  /* 0x000000ffff147224 */ /* 0x000fe200078e0a00 */
[----:B------:R-:W-:-:S02]  /*16d0*/  UIADD3 UR4, UP2, UPT, UR4, UR6, URZ ;  /* 0x0000000604047290 */ /* 0x000fc4000ff5e0ff */
[----:B------:R-:W-:Y:S02]  /*16e0*/  UIADD3.X UR11, UPT, UPT, UR5, UR11, URZ, UP1, !UPT ;  /* 0x0000000b050b7290 */ /* 0x000fe40008ffe4ff */
[----:B------:R-:W-:Y:S01]  /*16f0*/  UIADD3.X UR9, UPT, UPT, UR5, UR9, URZ, UP0, !UPT ;  /* 0x0000000905097290 */ /* 0x000fe200087fe4ff */
[----:B------:R-:W2:Y:S01]  /*1700*/  LDC.64 R12, c[0x0][0x3a8] ;  /* 0x0000ea00ff0c7b82 */ /* 0x000ea20000000a00 */
[----:B------:R-:W-:Y:S01]  /*1710*/  UIADD3.X UR5, UPT, UPT, UR5, UR7, URZ, UP2, !UPT ;  /* 0x0000000705057290 */ /* 0x000fe200097fe4ff */
[----:B0-----:R-:W-:-:S11]  /*1720*/  IMAD.WIDE.U32 R14, R9, 0x4, R16 ;  /* 0x00000004090e7825 */ /* 0x001fd600078e0010 */
.L_x_25:
[----:B-1----:R-:W-:-:S04]  /*1730*/  IMAD.WIDE.U32 R16, R9, 0x4, R10 ;  /* 0x0000000409107825 */ /* 0x002fc800078e000a */
[----:B--23--:R-:W-:Y:S01]  /*1740*/  IMAD.WIDE.U32 R18, R9, 0x4, R12 ;  /* 0x0000000409127825 */ /* 0x00cfe200078e000c */
[----:B------:R-:W-:Y:S02]  /*1750*/  IADD3 R24, P0, PT, R16, UR14, RZ ;  /* 0x0000000e10187c10 */ /* 0x000fe4000ff1e0ff */
[----:B------:R-:W-:Y:S02]  /*1760*/  IADD3 R26, P1, PT, R18, UR14, RZ ;  /* 0x0000000e121a7c10 */ /* 0x000fe4000ff3e0ff */
[----:B------:R-:W-:Y:S02]  /*1770*/  IADD3.X R25, PT, PT, R17, UR15, RZ, P0, !PT ;  /* 0x0000000f11197c10 */ /* 0x000fe400087fe4ff */
[----:B------:R-:W-:-:S03]  /*1780*/  IADD3.X R27, PT, PT, R19, UR15, RZ, P1, !PT ;  /* 0x0000000f131b7c10 */ /* 0x000fc60008ffe4ff */
[----:B------:R-:W2:Y:S04]  /*1790*/  LDG.E R24, desc[UR12][R24.64] ;  /* 0x0000000c18187981 */ /* 0x000ea8000c1e1900 */
[----:B------:R-:W3:Y:S01]  /*17a0*/  LDG.E R26, desc[UR12][R26.64] ;  /* 0x0000000c1a1a7981 */ /* 0x000ee2000c1e1900 */
[----:B------:R-:W-:Y:S01]  /*17b0*/  IADD3 R18, P0, PT, R14, UR14, RZ ;  /* 0x0000000e0e127c10 */ /* 0x000fe2000ff1e0ff */
[----:B------:R-:W-:Y:S02]  /*17c0*/  IMAD.U32 R22, RZ, RZ, UR4 ;  /* 0x00000004ff167e24 */ /* 0x000fe4000f8e00ff */
[----:B------:R-:W-:Y:S01]  /*17d0*/  IMAD.U32 R23, RZ, RZ, UR5 ;  /* 0x00000005ff177e24 */ /* 0x000fe2000f8e00ff */
[----:B------:R-:W-:Y:S01]  /*17e0*/  IADD3.X R19, PT, PT, R15, UR15, RZ, P0, !PT ;  /* 0x0000000f0f137c10 */ /* 0x000fe200087fe4ff */
[----:B------:R-:W-:Y:S01]  /*17f0*/  IMAD.WIDE R22, R8, 0x4, R22 ;  /* 0x0000000408167825 */ /* 0x000fe200078e0216 */
[----:B--2---:R-:W-:-:S02]  /*1800*/  I2FP.F32.S32 R16, R24 ;  /* 0x0000001800107245 */ /* 0x004fc40000201400 */
[----:B---3--:R-:W-:-:S05]  /*1810*/  I2FP.F32.S32 R17, R26 ;  /* 0x0000001a00117245 */ /* 0x008fca0000201400 */
[----:B------:R-:W-:Y:S01]  /*1820*/  FADD R21, R16, R17 ;  /* 0x0000001110157221 */ /* 0x000fe20000000000 */
[----:B------:R-:W-:Y:S02]  /*1830*/  IMAD.U32 R16, RZ, RZ, UR10 ;  /* 0x0000000aff107e24 */ /* 0x000fe4000f8e00ff */
[----:B------:R-:W-:-:S03]  /*1840*/  IMAD.U32 R17, RZ, RZ, UR11 ;  /* 0x0000000bff117e24 */ /* 0x000fc6000f8e00ff */
[----:B------:R-:W0:Y:S01]  /*1850*/  F2I.TRUNC.NTZ R21, R21 ;  /* 0x0000001500157305 */ /* 0x000e22000020f100 */
[----:B------:R-:W-:Y:S01]  /*1860*/  IMAD.WIDE R16, R8, 0x4, R16 ;  /* 0x0000000408107825 */ /* 0x000fe200078e0210 */
[----:B0-----:R0:W-:Y:S04]  /*1870*/  STG.E desc[UR12][R18.64], R21 ;  /* 0x0000001512007986 */ /* 0x0011e8000c10190c */
[----:B------:R-:W2:Y:S04]  /*1880*/  LDG.E R24, desc[UR12][R16.64+-0x600] ;  /* 0xfffa000c10187981 */ /* 0x000ea8000c1e1900 */
[----:B------:R-:W3:Y:S01]  /*1890*/  LDG.E R25, desc[UR12][R22.64+-0x600] ;  /* 0xfffa000c16197981 */ /* 0x000ee2000c1e1900 */
[----:B--2---:R-:W-:-:S02]  /*18a0*/  I2FP.F32.S32 R24, R24 ;  /* 0x0000001800187245 */ /* 0x004fc40000201400 */
[----:B---3--:R-:W-:-:S05]  /*18b0*/  I2FP.F32.S32 R25, R25 ;  /* 0x0000001900197245 */ /* 0x008fca0000201400 */
[----:B------:R-:W-:Y:S01]  /*18c0*/  FADD R26, R24, R25 ;  /* 0x00000019181a7221 */ /* 0x000fe20000000000 */
[----:B------:R-:W-:Y:S02]  /*18d0*/  IMAD.U32 R24, RZ, RZ, UR8 ;  /* 0x00000008ff187e24 */ /* 0x000fe4000f8e00ff */
[----:B------:R-:W-:Y:S01]  /*18e0*/  IMAD.U32 R25, RZ, RZ, UR9 ;  /* 0x00000009ff197e24 */ /* 0x000fe2000f8e00ff */
[----:B------:R-:W1:Y:S01]  /*18f0*/  F2I.TRUNC.NTZ R27, R26 ;  /* 0x0000001a001b7305 */ /* 0x000e62000020f100 */
[----:B------:R-:W-:-:S05]  /*1900*/  IMAD.WIDE R24, R8, 0x4, R24 ;  /* 0x0000000408187825 */ /* 0x000fca00078e0218 */
[----:B-1----:R1:W-:Y:S04]  /*1910*/  STG.E desc[UR12][R24.64+-0x600], R27 ;  /* 0xfffa001b18007986 */ /* 0x0023e8000c10190c */
[----:B0-----:R-:W2:Y:S04]  /*1920*/  LDG.E R18, desc[UR12][R16.64+-0x400] ;  /* 0xfffc000c10127981 */ /* 0x001ea8000c1e1900 */
[----:B------:R-:W3:Y:S01]  /*1930*/  LDG.E R19, desc[UR12][R22.64+-0x400] ;  /* 0xfffc000c16137981 */ /* 0x000ee2000c1e1900 */
[----:B--2---:R-:W-:Y:S02]  /*1940*/  I2FP.F32.S32 R18, R18 ;  /* 0x0000001200127245 */ /* 0x004fe40000201400 */
[----:B---3--:R-:W-:-:S05]  /*1950*/  I2FP.F32.S32 R19, R19 ;  /* 0x0000001300137245 */ /* 0x008fca0000201400 */
[----:B------:R-:W-:-:S04]  /*1960*/  FADD R18, R18, R19 ;  /* 0x0000001312127221 */ /* 0x000fc80000000000 */
[----:B------:R-:W0:Y:S02]  /*1970*/  F2I.TRUNC.NTZ R19, R18 ;  /* 0x0000001200137305 */ /* 0x000e24000020f100 */
[----:B0-----:R0:W-:Y:S04]  /*1980*/  STG.E desc[UR12][R24.64+-0x400], R19 ;  /* 0xfffc001318007986 */ /* 0x0011e8000c10190c */
[----:B------:R-:W2:Y:S04]  /*1990*/  LDG.E R21, desc[UR12][R16.64+-0x200] ;  /* 0xfffe000c10157981 */ /* 0x000ea8000c1e1900 */
[----:B------:R-:W3:Y:S01]  /*19a0*/  LDG.E R26, desc[UR12][R22.64+-0x200] ;  /* 0xfffe000c161a7981 */ /* 0x000ee2000c1e1900 */
[----:B--2---:R-:W-:-:S02]  /*19b0*/  I2FP.F32.S32 R21, R21 ;  /* 0x0000001500157245 */ /* 0x004fc40000201400 */
[----:B---3--:R-:W-:-:S05]  /*19c0*/  I2FP.F32.S32 R26, R26 ;  /* 0x0000001a001a7245 */ /* 0x008fca0000201400 */
[----:B------:R-:W-:-:S06]  /*19d0*/  FADD R21, R21, R26 ;  /* 0x0000001a15157221 */ /* 0x000fcc0000000000 */
[----:B------:R-:W2:Y:S02]  /*19e0*/  F2I.TRUNC.NTZ R21, R21 ;  /* 0x0000001500157305 */ /* 0x000ea4000020f100 */
[----:B--2---:R2:W-:Y:S04]  /*19f0*/  STG.E desc[UR12][R24.64+-0x200], R21 ;  /* 0xfffe001518007986 */ /* 0x0045e8000c10190c */
[----:B------:R-:W3:Y:S04]  /*1a00*/  LDG.E R26, desc[UR12][R16.64] ;  /* 0x0000000c101a7981 */ /* 0x000ee8000c1e1900 */
[----:B-1----:R-:W4:Y:S01]  /*1a10*/  LDG.E R27, desc[UR12][R22.64] ;  /* 0x0000000c161b7981 */ /* 0x002f22000c1e1900 */
[----:B---3--:R-:W-:-:S02]  /*1a20*/  I2FP.F32.S32 R26, R26 ;  /* 0x0000001a001a7245 */ /* 0x008fc40000201400 */
[----:B----4-:R-:W-:-:S05]  /*1a30*/  I2FP.F32.S32 R27, R27 ;  /* 0x0000001b001b7245 */ /* 0x010fca0000201400 */
[----:B------:R-:W-:-:S04]  /*1a40*/  FADD R26, R26, R27 ;  /* 0x0000001b1a1a7221 */ /* 0x000fc80000000000 */
[----:B0-----:R-:W0:Y:S02]  /*1a50*/  F2I.TRUNC.NTZ R19, R26 ;  /* 0x0000001a00137305 */ /* 0x001e24000020f100 */
[----:B0-----:R0:W-:Y:S04]  /*1a60*/  STG.E desc[UR12][R24.64], R19 ;  /* 0x0000001318007986 */ /* 0x0011e8000c10190c */
[----:B------:R-:W3:Y:S04]  /*1a70*/  LDG.E R18, desc[UR12][R16.64+0x200] ;  /* 0x0002000c10127981 */ /* 0x000ee8000c1e1900 */
[----:B------:R-:W4:Y:S01]  /*1a80*/  LDG.E R27, desc[UR12][R22.64+0x200] ;  /* 0x0002000c161b7981 */ /* 0x000f22000c1e1900 */
[----:B---3--:R-:W-:-:S02]  /*1a90*/  I2FP.F32.S32 R18, R18 ;  /* 0x0000001200127245 */ /* 0x008fc40000201400 */
[----:B----4-:R-:W-:-:S05]  /*1aa0*/  I2FP.F32.S32 R27, R27 ;  /* 0x0000001b001b7245 */ /* 0x010fca0000201400 */
[----:B------:R-:W-:-:S04]  /*1ab0*/  FADD R18, R18, R27 ;  /* 0x0000001b12127221 */ /* 0x000fc80000000000 */
[----:B--2---:R-:W1:Y:S02]  /*1ac0*/  F2I.TRUNC.NTZ R21, R18 ;  /* 0x0000001200157305 */ /* 0x004e64000020f100 */
[----:B-1----:R3:W-:Y:S04]  /*1ad0*/  STG.E desc[UR12][R24.64+0x200], R21 ;  /* 0x0002001518007986 */ /* 0x0027e8000c10190c */
[----:B------:R-:W2:Y:S04]  /*1ae0*/  LDG.E R27, desc[UR12][R16.64+0x400] ;  /* 0x0004000c101b7981 */ /* 0x000ea8000c1e1900 */
[----:B------:R-:W4:Y:S01]  /*1af0*/  LDG.E R28, desc[UR12][R22.64+0x400] ;  /* 0x0004000c161c7981 */ /* 0x000f22000c1e1900 */
[----:B--2---:R-:W-:-:S02]  /*1b00*/  I2FP.F32.S32 R27, R27 ;  /* 0x0000001b001b7245 */ /* 0x004fc40000201400 */
[----:B----4-:R-:W-:-:S05]  /*1b10*/  I2FP.F32.S32 R28, R28 ;  /* 0x0000001c001c7245 */ /* 0x010fca0000201400 */
[----:B------:R-:W-:-:S06]  /*1b20*/  FADD R27, R27, R28 ;  /* 0x0000001c1b1b7221 */ /* 0x000fcc0000000000 */
[----:B------:R-:W1:Y:S02]  /*1b30*/  F2I.TRUNC.NTZ R27, R27 ;  /* 0x0000001b001b7305 */ /* 0x000e64000020f100 */
[----:B-1----:R3:W-:Y:S04]  /*1b40*/  STG.E desc[UR12][R24.64+0x400], R27 ;  /* 0x0004001b18007986 */ /* 0x0027e8000c10190c */
[----:B0-----:R-:W2:Y:S04]  /*1b50*/  LDG.E R19, desc[UR12][R16.64+0x600] ;  /* 0x0006000c10137981 */ /* 0x001ea8000c1e1900 */
[----:B------:R-:W4:Y:S01]  /*1b60*/  LDG.E R26, desc[UR12][R22.64+0x600] ;  /* 0x0006000c161a7981 */ /* 0x000f22000c1e1900 */
[----:B------:R-:W-:Y:S01]  /*1b70*/  VIADD R20, R20, 0x8 ;  /* 0x0000000814147836 */ /* 0x000fe20000000000 */
[----:B------:R-:W-:Y:S01]  /*1b80*/  UIADD3 UR14, UP0, UPT, UR14, 0x1000, URZ ;  /* 0x000010000e0e7890 */ /* 0x000fe2000ff1e0ff */
[----:B------:R-:W-:-:S03]  /*1b90*/  VIADD R8, R8, 0x400 ;  /* 0x0000040008087836 */ /* 0x000fc60000000000 */
[----:B------:R-:W-:Y:S01]  /*1ba0*/  ISETP.NE.AND P0, PT, R20, RZ, PT ;  /* 0x000000ff1400720c */ /* 0x000fe20003f05270 */
[----:B------:R-:W-:Y:S01]  /*1bb0*/  UIADD3.X UR15, UPT, UPT, URZ, UR15, URZ, UP0, !UPT ;  /* 0x0000000fff0f7290 */ /* 0x000fe200087fe4ff */
[----:B--2---:R-:W-:Y:S02]  /*1bc0*/  I2FP.F32.S32 R19, R19 ;  /* 0x0000001300137245 */ /* 0x004fe40000201400 */
[----:B----4-:R-:W-:-:S05]  /*1bd0*/  I2FP.F32.S32 R26, R26 ;  /* 0x0000001a001a7245 */ /* 0x010fca0000201400 */
[----:B------:R-:W-:-:S06]  /*1be0*/  FADD R19, R19, R26 ;  /* 0x0000001a13137221 */ /* 0x000fcc0000000000 */
[----:B------:R-:W0:Y:S02]  /*1bf0*/  F2I.TRUNC.NTZ R19, R19 ;  /* 0x0000001300137305 */ /* 0x000e24000020f100 */
[----:B0-----:R3:W-:Y:S01]  /*1c00*/  STG.E desc[UR12][R24.64+0x600], R19 ;  /* 0x0006001318007986 */ /* 0x0017e2000c10190c */
[----:B------:R-:W-:Y:S05]  /*1c10*/  @P0 BRA `(.L_x_25) ;  /* 0xfffffff800c40947 */ /* 0x000fea000383ffff */
.L_x_24:
[----:B------:R-:W0:Y:S02]  /*1c20*/  LDC R8, c[0x0][0x388] ;  /* 0x0000e200ff087b82 */ /* 0x000e240000000800 */
[----:B0-----:R-:W-:-:S04]  /*1c30*/  LOP3.LUT R10, R8, 0x7, RZ, 0xc0, !PT ;  /* 0x00000007080a7812 */ /* 0x001fc800078ec0ff */
[----:B------:R-:W-:-:S13]  /*1c40*/  ISETP.NE.AND P0, PT, R10, RZ, PT ;  /* 0x000000ff0a00720c */ /* 0x000fda0003f05270 */
[----:B------:R-:W-:Y:S05]  /*1c50*/  @!P0 EXIT ;  /* 0x000000000000894d */ /* 0x000fea0003800000 */
[----:B------:R-:W-:Y:S02]  /*1c60*/  ISETP.GE.U32.AND P0, PT, R10, 0x4, PT ;  /* 0x000000040a00780c */ /* 0x000fe40003f06070 */
[----:B------:R-:W-:-:S04]  /*1c70*/  LOP3.LUT R20, R8, 0x3, RZ, 0xc0, !PT ;  /* 0x0000000308147812 */ /* 0x000fc800078ec0ff */
[----:B------:R-:W-:-:S07]  /*1c80*/  ISETP.NE.AND P1, PT, R20, RZ, PT ;  /* 0x000000ff1400720c */ /* 0x000fce0003f25270 */
[----:B------:R-:W-:Y:S06]  /*1c90*/  @!P0 BRA `(.L_x_26) ;  /* 0x0000000000848947 */ /* 0x000fec0003800000 */
[----:B------:R-:W-:-:S04]  /*1ca0*/  IMAD R15, R0, 0x80, R9 ;  /* 0x00000080000f7824 */ /* 0x000fc800078e0209 */
[----:B------:R-:W-:-:S04]  /*1cb0*/  IMAD.WIDE R12, R15, 0x4, R2 ;  /* 0x000000040f0c7825 */ /* 0x000fc800078e0202 */
[----:B------:R-:W-:Y:S01]  /*1cc0*/  IMAD.WIDE R10, R15, 0x4, R4 ;  /* 0x000000040f0a7825 */ /* 0x000fe200078e0204 */
[----:B------:R-:W2:Y:S04]  /*1cd0*/  LDG.E R14, desc[UR12][R12.64] ;  /* 0x0000000c0c0e7981 */ /* 0x000ea8000c1e1900 */
[----:B------:R-:W4:Y:S01]  /*1ce0*/  LDG.E R16, desc[UR12][R10.64] ;  /* 0x0000000c0a107981 */ /* 0x000f22000c1e1900 */
[----:B--2---:R-:W-:Y:S02]  /*1cf0*/  I2FP.F32.S32 R14, R14 ;  /* 0x0000000e000e7245 */ /* 0x004fe40000201400 */
[----:B----4-:R-:W-:-:S05]  /*1d00*/  I2FP.F32.S32 R17, R16 ;  /* 0x0000001000117245 */ /* 0x010fca0000201400 */
[----:B------:R-:W-:Y:S01]  /*1d10*/  FADD R17, R14, R17 ;  /* 0x000000110e117221 */ /* 0x000fe20000000000 */
[----:B------:R-:W-:-:S05]  /*1d20*/  IMAD.WIDE R14, R15, 0x4, R6 ;  /* 0x000000040f0e7825 */ /* 0x000fca00078e0206 */
[----:B------:R-:W0:Y:S02]  /*1d30*/  F2I.TRUNC.NTZ R17, R17 ;  /* 0x0000001100117305 */ /* 0x000e24000020f100 */
[----:B0-----:R0:W-:Y:S04]  /*1d40*/  STG.E desc[UR12][R14.64], R17 ;  /* 0x000000110e007986 */ /* 0x0011e8000c10190c */
[----:B------:R-:W2:Y:S04]  /*1d50*/  LDG.E R16, desc[UR12][R12.64+0x200] ;  /* 0x0002000c0c107981 */ /* 0x000ea8000c1e1900 */
[----:B------:R-:W3:Y:S01]  /*1d60*/  LDG.E R18, desc[UR12][R10.64+0x200] ;  /* 0x0002000c0a127981 */ /* 0x000ee2000c1e1900 */
[----:B--2---:R-:W-:-:S02]  /*1d70*/  I2FP.F32.S32 R16, R16 ;  /* 0x0000001000107245 */ /* 0x004fc40000201400 */
[----:B---3--:R-:W-:-:S05]  /*1d80*/  I2FP.F32.S32 R19, R18 ;  /* 0x0000001200137245 */ /* 0x008fca0000201400 */
[----:B------:R-:W-:-:S04]  /*1d90*/  FADD R16, R16, R19 ;  /* 0x0000001310107221 */ /* 0x000fc80000000000 */
[----:B------:R-:W1:Y:S02]  /*1da0*/  F2I.TRUNC.NTZ R19, R16 ;  /* 0x0000001000137305 */ /* 0x000e64000020f100 */
[----:B-1----:R1:W-:Y:S04]  /*1db0*/  STG.E desc[UR12][R14.64+0x200], R19 ;  /* 0x000200130e007986 */ /* 0x0023e8000c10190c */
[----:B------:R-:W2:Y:S04]  /*1dc0*/  LDG.E R18, desc[UR12][R12.64+0x400] ;  /* 0x0004000c0c127981 */ /* 0x000ea8000c1e1900 */
[----:B------:R-:W3:Y:S01]  /*1dd0*/  LDG.E R21, desc[UR12][R10.64+0x400] ;  /* 0x0004000c0a157981 */ /* 0x000ee2000c1e1900 */
[----:B--2---:R-:W-:-:S02]  /*1de0*/  I2FP.F32.S32 R18, R18 ;  /* 0x0000001200127245 */ /* 0x004fc40000201400 */
[----:B---3--:R-:W-:-:S05]  /*1df0*/  I2FP.F32.S32 R21, R21 ;  /* 0x0000001500157245 */ /* 0x008fca0000201400 */
[----:B------:R-:W-:-:S04]  /*1e00*/  FADD R18, R18, R21 ;  /* 0x0000001512127221 */ /* 0x000fc80000000000 */
[----:B0-----:R-:W0:Y:S02]  /*1e10*/  F2I.TRUNC.NTZ R17, R18 ;  /* 0x0000001200117305 */ /* 0x001e24000020f100 */
[----:B0-----:R1:W-:Y:S04]  /*1e20*/  STG.E desc[UR12][R14.64+0x400], R17 ;  /* 0x000400110e007986 */ /* 0x0013e8000c10190c */
[----:B------:R-:W2:Y:S04]  /*1e30*/  LDG.E R21, desc[UR12][R12.64+0x600] ;  /* 0x0006000c0c157981 */ /* 0x000ea8000c1e1900 */
[----:B------:R-:W3:Y:S01]  /*1e40*/  LDG.E R22, desc[UR12][R10.64+0x600] ;  /* 0x0006000c0a167981 */ /* 0x000ee2000c1e1900 */
[----:B------:R-:W-:Y:S01]  /*1e50*/  VIADD R0, R0, 0x4 ;  /* 0x0000000400007836 */ /* 0x000fe20000000000 */
[----:B--2---:R-:W-:-:S02]  /*1e60*/  I2FP.F32.S32 R21, R21 ;  /* 0x0000001500157245 */ /* 0x004fc40000201400 */
[----:B---3--:R-:W-:-:S05]  /*1e70*/  I2FP.F32.S32 R22, R22 ;  /* 0x0000001600167245 */ /* 0x008fca0000201400 */
[----:B------:R-:W-:-:S06]  /*1e80*/  FADD R21, R21, R22 ;  /* 0x0000001615157221 */ /* 0x000fcc0000000000 */
[----:B------:R-:W0:Y:S02]  /*1e90*/  F2I.TRUNC.NTZ R21, R21 ;  /* 0x0000001500157305 */ /* 0x000e24000020f100 */
[----:B0-----:R1:W-:Y:S02]  /*1ea0*/  STG.E desc[UR12][R14.64+0x600], R21 ;  /* 0x000600150e007986 */ /* 0x0013e4000c10190c */
.L_x_26:
[----:B------:R-:W-:Y:S05]  /*1eb0*/  @!P1 EXIT ;  /* 0x000000000000994d */ /* 0x000fea0003800000 */
[----:B------:R-:W-:Y:S02]  /*1ec0*/  ISETP.NE.AND P0, PT, R20, 0x1, PT ;  /* 0x000000011400780c */ /* 0x000fe40003f05270 */
[----:B------:R-:W-:-:S04]  /*1ed0*/  LOP3.LUT R8, R8, 0x1, RZ, 0xc0, !PT ;  /* 0x0000000108087812 */ /* 0x000fc800078ec0ff */
[----:B------:R-:W-:-:S07]  /*1ee0*/  ISETP.NE.U32.AND P1, PT, R8, 0x1, PT ;  /* 0x000000010800780c */ /* 0x000fce0003f25070 */
[----:B------:R-:W-:Y:S06]  /*1ef0*/  @!P0 BRA `(.L_x_27) ;  /* 0x00000000004c8947 */ /* 0x000fec0003800000 */
[----:B-1-3--:R-:W-:-:S04]  /*1f00*/  IMAD R19, R0, 0x80, R9 ;  /* 0x0000008000137824 */ /* 0x00afc800078e0209 */
[----:B------:R-:W-:-:S04]  /*1f10*/  IMAD.WIDE R14, R19, 0x4, R2 ;  /* 0x00000004130e7825 */ /* 0x000fc800078e0202 */
[----:B------:R-:W-:Y:S01]  /*1f20*/  IMAD.WIDE R10, R19, 0x4, R4 ;  /* 0x00000004130a7825 */ /* 0x000fe200078e0204 */
[----:B------:R-:W2:Y:S04]  /*1f30*/  LDG.E R8, desc[UR12][R14.64] ;  /* 0x0000000c0e087981 */ /* 0x000ea8000c1e1900 */
[----:B------:R-:W3:Y:S01]  /*1f40*/  LDG.E R12, desc[UR12][R10.64] ;  /* 0x0000000c0a0c7981 */ /* 0x000ee2000c1e1900 */
[----:B--2---:R-:W-:Y:S02]  /*1f50*/  I2FP.F32.S32 R8, R8 ;  /* 0x0000000800087245 */ /* 0x004fe40000201400 */
[----:B---3--:R-:W-:-:S05]  /*1f60*/  I2FP.F32.S32 R13, R12 ;  /* 0x0000000c000d7245 */ /* 0x008fca0000201400 */
[----:B------:R-:W-:Y:S01]  /*1f70*/  FADD R8, R8, R13 ;  /* 0x0000000d08087221 */ /* 0x000fe20000000000 */
[----:B------:R-:W-:-:S03]  /*1f80*/  IMAD.WIDE R12, R19, 0x4, R6 ;  /* 0x00000004130c7825 */ /* 0x000fc600078e0206 */
[----:B------:R-:W0:Y:S02]  /*1f90*/  F2I.TRUNC.NTZ R17, R8 ;  /* 0x0000000800117305 */ /* 0x000e24000020f100 */
[----:B0-----:R0:W-:Y:S04]  /*1fa0*/  STG.E desc[UR12][R12.64], R17 ;  /* 0x000000110c007986 */ /* 0x0011e8000c10190c */
[----:B------:R-:W2:Y:S04]  /*1fb0*/  LDG.E R16, desc[UR12][R14.64+0x200] ;  /* 0x0002000c0e107981 */ /* 0x000ea8000c1e1900 */
[----:B------:R-:W3:Y:S01]  /*1fc0*/  LDG.E R18, desc[UR12][R10.64+0x200] ;  /* 0x0002000c0a127981 */ /* 0x000ee2000c1e1900 */
[----:B------:R-:W-:Y:S01]  /*1fd0*/  VIADD R0, R0, 0x2 ;  /* 0x0000000200007836 */ /* 0x000fe20000000000 */
[----:B--2---:R-:W-:-:S02]  /*1fe0*/  I2FP.F32.S32 R16, R16 ;  /* 0x0000001000107245 */ /* 0x004fc40000201400 */
[----:B---3--:R-:W-:-:S05]  /*1ff0*/  I2FP.F32.S32 R19, R18 ;  /* 0x0000001200137245 */ /* 0x008fca0000201400 */
[----:B------:R-:W-:-:S04]  /*2000*/  FADD R16, R16, R19 ;  /* 0x0000001310107221 */ /* 0x000fc80000000000 */
[----:B------:R-:W1:Y:S02]  /*2010*/  F2I.TRUNC.NTZ R19, R16 ;  /* 0x0000001000137305 */ /* 0x000e64000020f100 */
[----:B-1----:R0:W-:Y:S02]  /*2020*/  STG.E desc[UR12][R12.64+0x200], R19 ;  /* 0x000200130c007986 */ /* 0x0021e4000c10190c */
.L_x_27:
[----:B------:R-:W-:Y:S05]  /*2030*/  @P1 EXIT ;  /* 0x000000000000194d */ /* 0x000fea0003800000 */
[----:B------:R-:W-:-:S04]  /*2040*/  IMAD R9, R0, 0x80, R9 ;  /* 0x0000008000097824 */ /* 0x000fc800078e0209 */
[----:B------:R-:W-:-:S04]  /*2050*/  IMAD.WIDE R2, R9, 0x4, R2 ;  /* 0x0000000409027825 */ /* 0x000fc800078e0202 */
[C---:B------:R-:W-:Y:S02]  /*2060*/  IMAD.WIDE R4, R9.reuse, 0x4, R4 ;  /* 0x0000000409047825 */ /* 0x040fe400078e0204 */
[----:B------:R-:W2:Y:S04]  /*2070*/  LDG.E R2, desc[UR12][R2.64] ;  /* 0x0000000c02027981 */ /* 0x000ea8000c1e1900 */
[----:B------:R-:W4:Y:S01]  /*2080*/  LDG.E R4, desc[UR12][R4.64] ;  /* 0x0000000c04047981 */ /* 0x000f22000c1e1900 */
[----:B------:R-:W-:Y:S01]  /*2090*/  IMAD.WIDE R6, R9, 0x4, R6 ;  /* 0x0000000409067825 */ /* 0x000fe200078e0206 */
[----:B--2---:R-:W-:Y:S02]  /*20a0*/  I2FP.F32.S32 R0, R2 ;  /* 0x0000000200007245 */ /* 0x004fe40000201400 */
[----:B----4-:R-:W-:-:S05]  /*20b0*/  I2FP.F32.S32 R11, R4 ;  /* 0x00000004000b7245 */ /* 0x010fca0000201400 */
[----:B------:R-:W-:-:S04]  /*20c0*/  FADD R0, R0, R11 ;  /* 0x0000000b00007221 */ /* 0x000fc80000000000 */
[----:B------:R-:W2:Y:S02]  /*20d0*/  F2I.TRUNC.NTZ R11, R0 ;  /* 0x00000000000b7305 */ /* 0x000ea4000020f100 */
[----:B--2---:R-:W-:Y:S01]  /*20e0*/  STG.E desc[UR12][R6.64], R11 ;  /* 0x0000000b06007986 */ /* 0x004fe2000c10190c */
[----:B------:R-:W-:Y:S05]  /*20f0*/  EXIT ;  /* 0x000000000000794d */ /* 0x000fea0003800000 */
.L_x_28:
[----:B------:R-:W-:-:S00]  /*2100*/  BRA `(.L_x_28) ;  /* 0xfffffffc00fc7947 */ /* 0x000fc0000383ffff */
[----:B------:R-:W-:-:S00]  /*2110*/  NOP ;  /* 0x0000000000007918 */ /* 0x000fc00000000000 */
        /* <DEDUP_REMOVED lines=14> */
.L_x_50:


//--------------------- .text._ZN3cub18CUB_300001_SM_10006detail9transform16transform_kernelINS2_10policy_hubILb1EN4cuda3std3__45tupleIJN6thrust24THRUST_300001_SM_1000_NS6detail15normal_iteratorINSA_10device_ptrIiEEEESF_EEEE10policy1000Ei11sum_functorSF_JPiSK_EEEvT0_iT1_T2_DpNS2_10kernel_argIT3_EE --------------------------
	.section	.text._ZN3cub18CUB_300001_SM_10006detail9transform16transform_kernelINS2_10policy_hubILb1EN4cuda3std3__45tupleIJN6thrust24THRUST_300001_SM_1000_NS6detail15normal_iteratorINSA_10device_ptrIiEEEESF_EEEE10policy1000Ei11sum_functorSF_JPiSK_EEEvT0_iT1_T2_DpNS2_10kernel_argIT3_EE,"ax",@progbits
	.align	128
        .global         _ZN3cub18CUB_300001_SM_10006detail9transform16transform_kernelINS2_10policy_hubILb1EN4cuda3std3__45tupleIJN6thrust24THRUST_300001_SM_1000_NS6detail15normal_iteratorINSA_10device_ptrIiEEEESF_EEEE10policy1000Ei11sum_functorSF_JPiSK_EEEvT0_iT1_T2_DpNS2_10kernel_argIT3_EE
        .type           _ZN3cub18CUB_300001_SM_10006detail9transform16transform_kernelINS2_10policy_hubILb1EN4cuda3std3__45tupleIJN6thrust24THRUST_300001_SM_1000_NS6detail15normal_iteratorINSA_10device_ptrIiEEEESF_EEEE10policy1000Ei11sum_functorSF_JPiSK_EEEvT0_iT1_T2_DpNS2_10kernel_argIT3_EE,@function
        .size           _ZN3cub18CUB_300001_SM_10006detail9transform16transform_kernelINS2_10policy_hubILb1EN4cuda3std3__45tupleIJN6thrust24THRUST_300001_SM_1000_NS6detail15normal_iteratorINSA_10device_ptrIiEEEESF_EEEE10policy1000Ei11sum_functorSF_JPiSK_EEEvT0_iT1_T2_DpNS2_10kernel_argIT3_EE,(.L_x_51 - _ZN3cub18CUB_300001_SM_10006detail9transform16transform_kernelINS2_10policy_hubILb1EN4cuda3std3__45tupleIJN6thrust24THRUST_300001_SM_1000_NS6detail15normal_iteratorINSA_10device_ptrIiEEEESF_EEEE10policy1000Ei11sum_functorSF_JPiSK_EEEvT0_iT1_T2_DpNS2_10kernel_argIT3_EE)
        .other          _ZN3cub18CUB_300001_SM_10006detail9transform16transform_kernelINS2_10policy_hubILb1EN4cuda3std3__45tupleIJN6thrust24THRUST_300001_SM_1000_NS6detail15normal_iteratorINSA_10device_ptrIiEEEESF_EEEE10policy1000Ei11sum_functorSF_JPiSK_EEEvT0_iT1_T2_DpNS2_10kernel_argIT3_EE,@"STO_CUDA_ENTRY STV_DEFAULT"
_ZN3cub18CUB_300001_SM_10006detail9transform16transform_kernelINS2_10policy_hubILb1EN4cuda3std3__45tupleIJN6thrust24THRUST_300001_SM_1000_NS6detail15normal_iteratorINSA_10device_ptrIiEEEESF_EEEE10policy1000Ei11sum_functorSF_JPiSK_EEEvT0_iT1_T2_DpNS2_10kernel_argIT3_EE:
.text._ZN3cub18CUB_300001_SM_10006detail9transform16transform_kernelINS2_10policy_hubILb1EN4cuda3std3__45tupleIJN6thrust24THRUST_300001_SM_1000_NS6detail15normal_iteratorINSA_10device_ptrIiEEEESF_EEEE10policy1000Ei11sum_functorSF_JPiSK_EEEvT0_iT1_T2_DpNS2_10kernel_argIT3_EE:
[----:B------:R-:W-:Y:S08]  /*0000*/  LDC R1, c[0x0][0x37c] ;  /* 0x0000df00ff017b82 */ /* 0x000ff00000000800 */
[----:B------:R-:W0:Y:S01]  /*0010*/  LDC.64 R12, c[0x0][0x380] ;  /* 0x0000e000ff0c7b82 */ /* 0x000e220000000a00 */
[----:B------:R-:W1:Y:S01]  /*0020*/  S2R R0, SR_TID.X ;  /* 0x0000000000007919 */ /* 0x000e620000002100 */
[----:B------:R-:W-:Y:S06]  /*0030*/  BSSY.RECONVERGENT B0, `(.L_x_29) ;  /* 0x000001f000007945 */ /* 0x000fec0003800200 */
[----:B------:R-:W2:Y:S01]  /*0040*/  S2UR UR4, SR_CTAID.X ;  /* 0x00000000000479c3 */ /* 0x000ea20000002500 */
[----:B0-----:R-:W-:-:S04]  /*0050*/  IMAD.SHL.U32 R3, R13, 0x80, RZ ;  /* 0x000000800d037824 */ /* 0x001fc800078e00ff */
[----:B--2---:R-:W-:Y:S02]  /*0060*/  IMAD R5, R3, UR4, RZ ;  /* 0x0000000403057c24 */ /* 0x004fe4000f8e02ff */
[----:B-1----:R-:W-:Y:S02]  /*0070*/  IMAD.SHL.U32 R9, R0, 0x80, RZ ;  /* 0x0000008000097824 */ /* 0x002fe400078e00ff */
[----:B------:R-:W-:-:S05]  /*0080*/  IMAD.IADD R12, R12, 0x1, -R5 ;  /* 0x000000010c0c7824 */ /* 0x000fca00078e0a05 */
[----:B------:R-:W-:-:S05]  /*0090*/  VIMNMX R8, PT, PT, R3, R12, PT ;  /* 0x0000000c03087248 */ /* 0x000fca0003fe0100 */
[----:B------:R-:W-:-:S05]  /*00a0*/  IMAD.SHL.U32 R2, R8, 0x4, RZ ;  /* 0x0000000408027824 */ /* 0x000fca00078e00ff */
[----:B------:R-:W-:-:S13]  /*00b0*/  ISETP.GE.AND P0, PT, R9, R2, PT ;  /* 0x000000020900720c */ /* 0x000fda0003f06270 */
[----:B------:R-:W-:Y:S05]  /*00c0*/  @P0 BRA `(.L_x_30) ;  /* 0x0000000000540947 */ /* 0x000fea0003800000 */
[----:B------:R-:W0:Y:S01]  /*00d0*/  LDC.64 R6, c[0x0][0x398] ;  /* 0x0000e600ff067b82 */ /* 0x000e220000000a00 */
[----:B------:R-:W-:Y:S01]  /*00e0*/  BSSY.RECONVERGENT B1, `(.L_x_31) ;  /* 0x000000a000017945 */ /* 0x000fe20003800200 */
[----:B------:R-:W-:Y:S02]  /*00f0*/  IMAD.MOV.U32 R11, RZ, RZ, R9 ;  /* 0x000000ffff0b7224 */ /* 0x000fe400078e0009 */
[----:B0-----:R-:W-:-:S04]  /*0100*/  IMAD.WIDE.U32 R6, R0, 0x80, R6 ;  /* 0x0000008000067825 */ /* 0x001fc800078e0006 */
[----:B------:R-:W-:-:S07]  /*0110*/  IMAD.WIDE R6, R5, 0x4, R6 ;  /* 0x0000000405067825 */ /* 0x000fce00078e0206 */
.L_x_32:
[----:B------:R-:W-:Y:S01]  /*0120*/  VIADD R11, R11, 0x4000 ;  /* 0x000040000b0b7836 */ /* 0x000fe20000000000 */
[----:B------:R0:W-:Y:S04]  /*0130*/  CCTL.E.PF2 [R6] ;  /* 0x000000000600798f */ /* 0x0001e80000800100 */
[----:B------:R-:W-:Y:S02]  /*0140*/  ISETP.GE.AND P0, PT, R11, R2, PT ;  /* 0x000000020b00720c */ /* 0x000fe40003f06270 */
[----:B0-----:R-:W-:-:S05]  /*0150*/  IADD3 R6, P1, PT, R6, 0x4000, RZ ;  /* 0x0000400006067810 */ /* 0x001fca0007f3e0ff */
[----:B------:R-:W-:-:S06]  /*0160*/  IMAD.X R7, RZ, RZ, R7, P1 ;  /* 0x000000ffff077224 */ /* 0x000fcc00008e0607 */
[----:B------:R-:W-:Y:S05]  /*0170*/  @!P0 BRA `(.L_x_32) ;  /* 0xfffffffc00e88947 */ /* 0x000fea000383ffff */
[----:B------:R-:W-:Y:S05]  /*0180*/  BSYNC.RECONVERGENT B1 ;  /* 0x0000000000017941 */ /* 0x000fea0003800200 */
.L_x_31:
[----:B------:R-:W0:Y:S02]  /*0190*/  LDC.64 R6, c[0x0][0x3a8] ;  /* 0x0000ea00ff067b82 */ /* 0x000e240000000a00 */
[----:B0-----:R-:W-:-:S04]  /*01a0*/  IMAD.WIDE.U32 R6, R0, 0x80, R6 ;  /* 0x0000008000067825 */ /* 0x001fc800078e0006 */
[----:B------:R-:W-:-:S07]  /*01b0*/  IMAD.WIDE R6, R5, 0x4, R6 ;  /* 0x0000000405067825 */ /* 0x000fce00078e0206 */
.L_x_33:
[----:B------:R-:W-:Y:S01]  /*01c0*/  VIADD R9, R9, 0x4000 ;  /* 0x0000400009097836 */ /* 0x000fe20000000000 */
[----:B------:R0:W-:Y:S04]  /*01d0*/  CCTL.E.PF2 [R6] ;  /* 0x000000000600798f */ /* 0x0001e80000800100 */
[----:B------:R-:W-:Y:S02]  /*01e0*/  ISETP.GE.AND P0, PT, R9, R2, PT ;  /* 0x000000020900720c */ /* 0x000fe40003f06270 */
[----:B0-----:R-:W-:-:S05]  /*01f0*/  IADD3 R6, P1, PT, R6, 0x4000, RZ ;  /* 0x0000400006067810 */ /* 0x001fca0007f3e0ff */
[----:B------:R-:W-:-:S06]  /*0200*/  IMAD.X R7, RZ, RZ, R7, P1 ;  /* 0x000000ffff077224 */ /* 0x000fcc00008e0607 */
[----:B------:R-:W-:Y:S05]  /*0210*/  @!P0 BRA `(.L_x_33) ;  /* 0xfffffffc00e88947 */ /* 0x000fea000383ffff */
.L_x_30:
[----:B------:R-:W-:Y:S05]  /*0220*/  BSYNC.RECONVERGENT B0 ;  /* 0x0000000000007941 */ /* 0x000fea0003800200 */
.L_x_29:
[----:B------:R-:W0:Y:S01]  /*0230*/  LDCU.128 UR12, c[0x0][0x390] ;  /* 0x00007200ff0c77ac */ /* 0x000e220008000c00 */
[----:B------:R-:W-:Y:S01]  /*0240*/  ISETP.GT.AND P0, PT, R3, R12, PT ;  /* 0x0000000c0300720c */ /* 0x000fe20003f04270 */
[----:B------:R-:W-:Y:S01]  /*0250*/  IMAD.WIDE R10, R5, 0x4, RZ ;  /* 0x00000004050a7825 */ /* 0x000fe200078e02ff */
[----:B------:R-:W1:Y:S01]  /*0260*/  LDCU.64 UR8, c[0x0][0x3a8] ;  /* 0x00007500ff0877ac */ /* 0x000e620008000a00 */
[----:B------:R-:W2:Y:S01]  /*0270*/  LDCU.64 UR10, c[0x0][0x358] ;  /* 0x00006b00ff0a77ac */ /* 0x000ea20008000a00 */
[C---:B0-----:R-:W-:Y:S02]  /*0280*/  IADD3 R2, P1, PT, R10.reuse, UR14, RZ ;  /* 0x0000000e0a027c10 */ /* 0x041fe4000ff3e0ff */
[C---:B------:R-:W-:Y:S02]  /*0290*/  IADD3 R6, P3, PT, R10.reuse, UR12, RZ ;  /* 0x0000000c0a067c10 */ /* 0x040fe4000ff7e0ff */
[----:B-1----:R-:W-:Y:S02]  /*02a0*/  IADD3 R4, P2, PT, R10, UR8, RZ ;  /* 0x000000080a047c10 */ /* 0x002fe4000ff5e0ff */
[----:B------:R-:W-:-:S02]  /*02b0*/  IADD3.X R3, PT, PT, R11, UR15, RZ, P1, !PT ;  /* 0x0000000f0b037c10 */ /* 0x000fc40008ffe4ff */
[C---:B------:R-:W-:Y:S02]  /*02c0*/  IADD3.X R5, PT, PT, R11.reuse, UR9, RZ, P2, !PT ;  /* 0x000000090b057c10 */ /* 0x040fe400097fe4ff */
[----:B------:R-:W-:Y:S01]  /*02d0*/  IADD3.X R7, PT, PT, R11, UR13, RZ, P3, !PT ;  /* 0x0000000d0b077c10 */ /* 0x000fe20009ffe4ff */
[----:B--2---:R-:W-:Y:S06]  /*02e0*/  @P0 BRA `(.L_x_34) ;  /* 0x0000000800d80947 */ /* 0x004fec0003800000 */
[----:B------:R-:W-:-:S13]  /*02f0*/  ISETP.GE.AND P0, PT, R13, 0x1, PT ;  /* 0x000000010d00780c */ /* 0x000fda0003f06270 */
[----:B------:R-:W-:Y:S05]  /*0300*/  @!P0 EXIT ;  /* 0x000000000000894d */ /* 0x000fea0003800000 */
[----:B------:R-:W-:Y:S01]  /*0310*/  ISETP.GE.U32.AND P0, PT, R13, 0x8, PT ;  /* 0x000000080d00780c */ /* 0x000fe20003f06070 */
[----:B------:R-:W-:-:S12]  /*0320*/  IMAD.MOV.U32 R17, RZ, RZ, RZ ;  /* 0x000000ffff117224 */ /* 0x000fd800078e00ff */
[----:B------:R-:W-:Y:S05]  /*0330*/  @!P0 BRA `(.L_x_35) ;  /* 0x0000000400888947 */ /* 0x000fea0003800000 */
[----:B------:R-:W0:Y:S01]  /*0340*/  LDC.64 R14, c[0x0][0x390] ;  /* 0x0000e400ff0e7b82 */ /* 0x000e220000000a00 */
[----:B------:R-:W-:Y:S01]  /*0350*/  R2UR UR4, R10 ;  /* 0x000000000a0472ca */ /* 0x000fe200000e0000 */
[----:B------:R-:W-:Y:S01]  /*0360*/  VIADD R16, R0, 0x80 ;  /* 0x0000008000107836 */ /* 0x000fe20000000000 */
[----:B------:R-:W-:Y:S02]  /*0370*/  R2UR UR5, R11 ;  /* 0x000000000b0572ca */ /* 0x000fe400000e0000 */
[----:B------:R-:W-:-:S03]  /*0380*/  LOP3.LUT R17, R13, 0x7ffffff8, RZ, 0xc0, !PT ;  /* 0x7ffffff80d117812 */ /* 0x000fc600078ec0ff */
[----:B------:R-:W1:Y:S01]  /*0390*/  LDC.64 R8, c[0x0][0x398] ;  /* 0x0000e600ff087b82 */ /* 0x000e620000000a00 */
[----:B------:R-:W-:-:S05]  /*03a0*/  IADD3 R20, PT, PT, -R17, RZ, RZ ;  /* 0x000000ff11147210 */ /* 0x000fca0007ffe1ff */
[----:B------:R-:W-:Y:S02]  /*03b0*/  UMOV UR6, UR4 ;  /* 0x0000000400067c82 */ /* 0x000fe40008000000 */
[----:B------:R-:W2:Y:S01]  /*03c0*/  LDC.64 R10, c[0x0][0x3a8] ;  /* 0x0000ea00ff0a7b82 */ /* 0x000ea20000000a00 */
[----:B------:R-:W-:Y:S01]  /*03d0*/  UIADD3 UR4, UP1, UPT, UR6, 0x600, URZ ;  /* 0x0000060006047890 */ /* 0x000fe2000ff3e0ff */
[----:B------:R-:W-:-:S03]  /*03e0*/  UMOV UR7, UR5 ;  /* 0x0000000500077c82 */ /* 0x000fc60008000000 */
[----:B------:R-:W-:Y:S02]  /*03f0*/  UIADD3 UR14, UP0, UPT, UR4, UR14, URZ ;  /* 0x0000000e040e7290 */ /* 0x000fe4000ff1e0ff */
[----:B------:R-:W-:Y:S01]  /*0400*/  UIADD3.X UR5, UPT, UPT, URZ, UR7, URZ, UP1, !UPT ;  /* 0x00000007ff057290 */ /* 0x000fe20008ffe4ff */
[----:B0-----:R-:W-:Y:S01]  /*0410*/  IMAD.WIDE.U32 R12, R0, 0x4, R14 ;  /* 0x00000004000c7825 */ /* 0x001fe200078e000e */
[----:B------:R-:W-:Y:S02]  /*0420*/  UIADD3 UR12, UP2, UPT, UR4, UR12, URZ ;  /* 0x0000000c040c7290 */ /* 0x000fe4000ff5e0ff */
[----:B------:R-:W-:Y:S02]  /*0430*/  UIADD3 UR4, UP1, UPT, UR4, UR8, URZ ;  /* 0x0000000804047290 */ /* 0x000fe4000ff3e0ff */
[----:B------:R-:W-:Y:S02]  /*0440*/  UIADD3.X UR15, UPT, UPT, UR5, UR15, URZ, UP0, !UPT ;  /* 0x0000000f050f7290 */ /* 0x000fe400087fe4ff */
[----:B------:R-:W-:-:S02]  /*0450*/  UIADD3.X UR13, UPT, UPT, UR5, UR13, URZ, UP2, !UPT ;  /* 0x0000000d050d7290 */ /* 0x000fc400097fe4ff */
[----:B-1----:R-:W-:-:S12]  /*0460*/  UIADD3.X UR5, UPT, UPT, UR5, UR9, URZ, UP1, !UPT ;  /* 0x0000000905057290 */ /* 0x002fd80008ffe4ff */
.L_x_36:
[----:B------:R-:W-:-:S04]  /*0470*/  IMAD.WIDE.U32 R14, R0, 0x4, R8 ;  /* 0x00000004000e7825 */ /* 0x000fc800078e0008 */
[----:B--2---:R-:W-:Y:S01]  /*0480*/  IMAD.WIDE.U32 R18, R0, 0x4, R10 ;  /* 0x0000000400127825 */ /* 0x004fe200078e000a */
[----:B------:R-:W-:Y:S02]  /*0490*/  IADD3 R14, P0, PT, R14, UR6, RZ ;  /* 0x000000060e0e7c10 */ /* 0x000fe4000ff1e0ff */
[----:B-1----:R-:W-:Y:S02]  /*04a0*/  IADD3 R24, P1, PT, R18, UR6, RZ ;  /* 0x0000000612187c10 */ /* 0x002fe4000ff3e0ff */
[----:B------:R-:W-:Y:S02]  /*04b0*/  IADD3.X R15, PT, PT, R15, UR7, RZ, P0, !PT ;  /* 0x000000070f0f7c10 */ /* 0x000fe400087fe4ff */
[----:B------:R-:W-:-:S03]  /*04c0*/  IADD3.X R25, PT, PT, R19, UR7, RZ, P1, !PT ;  /* 0x0000000713197c10 */ /* 0x000fc60008ffe4ff */
[----:B------:R-:W2:Y:S04]  /*04d0*/  LDG.E R14, desc[UR10][R14.64] ;  /* 0x0000000a0e0e7981 */ /* 0x000ea8000c1e1900 */
[----:B------:R-:W3:Y:S01]  /*04e0*/  LDG.E R24, desc[UR10][R24.64] ;  /* 0x0000000a18187981 */ /* 0x000ee2000c1e1900 */
[----:B------:R-:W-:Y:S01]  /*04f0*/  IADD3 R22, P0, PT, R12, UR6, RZ ;  /* 0x000000060c167c10 */ /* 0x000fe2000ff1e0ff */
[----:B------:R-:W-:Y:S02]  /*0500*/  IMAD.U32 R26, RZ, RZ, UR14 ;  /* 0x0000000eff1a7e24 */ /* 0x000fe4000f8e00ff */
[----:B------:R-:W-:Y:S01]  /*0510*/  IMAD.U32 R27, RZ, RZ, UR15 ;  /* 0x0000000fff1b7e24 */ /* 0x000fe2000f8e00ff */
[----:B------:R-:W-:Y:S02]  /*0520*/  IADD3.X R23, PT, PT, R13, UR7, RZ, P0, !PT ;  /* 0x000000070d177c10 */ /* 0x000fe400087fe4ff */
[----:B--2---:R-:W-:Y:S01]  /*0530*/  I2FP.F32.S32 R18, R14 ;  /* 0x0000000e00127245 */ /* 0x004fe20000201400 */
[----:B------:R-:W-:Y:S01]  /*0540*/  IMAD.WIDE R14, R16, 0x4, R26 ;  /* 0x00000004100e7825 */ /* 0x000fe200078e021a */
        /* <DEDUP_REMOVED lines=21> */
[----:B------:R-:W-:-:S06]  /*06a0*/  FADD R21, R21, R22 ;  /* 0x0000001615157221 */ /* 0x000fcc0000000000 */
[----:B------:R-:W0:Y:S02]  /*06b0*/  F2I.TRUNC.NTZ R21, R21 ;  /* 0x0000001500157305 */ /* 0x000e24000020f100 */
[----:B0-----:R0:W-:Y:S04]  /*06c0*/  STG.E desc[UR10][R24.64+-0x400], R21 ;  /* 0xfffc001518007986 */ /* 0x0011e8000c10190a */
[----:B------:R-:W2:Y:S04]  /*06d0*/  LDG.E R22, desc[UR10][R14.64+-0x200] ;  /* 0xfffe000a0e167981 */ /* 0x000ea8000c1e1900 */
[----:B------:R-:W3:Y:S01]  /*06e0*/  LDG.E R23, desc[UR10][R18.64+-0x200] ;  /* 0xfffe000a12177981 */ /* 0x000ee2000c1e1900 */
[----:B--2---:R-:W-:-:S02]  /*06f0*/  I2FP.F32.S32 R22, R22 ;  /* 0x0000001600167245 */ /* 0x004fc40000201400 */
[----:B---3--:R-:W-:-:S05]  /*0700*/  I2FP.F32.S32 R23, R23 ;  /* 0x0000001700177245 */ /* 0x008fca0000201400 */
[----:B------:R-:W-:-:S04]  /*0710*/  FADD R22, R22, R23 ;  /* 0x0000001716167221 */ /* 0x000fc80000000000 */
        /* <DEDUP_REMOVED lines=13> */
[----:B------:R-:W-:-:S06]  /*07f0*/  FADD R27, R27, R28 ;  /* 0x0000001c1b1b7221 */ /* 0x000fcc0000000000 */
[----:B------:R-:W1:Y:S02]  /*0800*/  F2I.TRUNC.NTZ R27, R27 ;  /* 0x0000001b001b7305 */ /* 0x000e64000020f100 */
[----:B-1----:R1:W-:Y:S04]  /*0810*/  STG.E desc[UR10][R24.64+0x200], R27 ;  /* 0x0002001b18007986 */ /* 0x0023e8000c10190a */
[----:B------:R-:W3:Y:S04]  /*0820*/  LDG.E R22, desc[UR10][R14.64+0x400] ;  /* 0x0004000a0e167981 */ /* 0x000ee8000c1e1900 */
[----:B--2---:R-:W2:Y:S01]  /*0830*/  LDG.E R23, desc[UR10][R18.64+0x400] ;  /* 0x0004000a12177981 */ /* 0x004ea2000c1e1900 */
[----:B---3--:R-:W-:-:S02]  /*0840*/  I2FP.F32.S32 R22, R22 ;  /* 0x0000001600167245 */ /* 0x008fc40000201400 */
[----:B--2---:R-:W-:-:S05]  /*0850*/  I2FP.F32.S32 R23, R23 ;  /* 0x0000001700177245 */ /* 0x004fca0000201400 */
[----:B------:R-:W-:-:S04]  /*0860*/  FADD R22, R22, R23 ;  /* 0x0000001716167221 */ /* 0x000fc80000000000 */
[----:B0-----:R-:W0:Y:S02]  /*0870*/  F2I.TRUNC.NTZ R21, R22 ;  /* 0x0000001600157305 */ /* 0x001e24000020f100 */
[----:B0-----:R1:W-:Y:S04]  /*0880*/  STG.E desc[UR10][R24.64+0x400], R21 ;  /* 0x0004001518007986 */ /* 0x0013e8000c10190a */
[----:B------:R-:W2:Y:S04]  /*0890*/  LDG.E R23, desc[UR10][R14.64+0x600] ;  /* 0x0006000a0e177981 */ /* 0x000ea8000c1e1900 */
[----:B------:R-:W3:Y:S01]  /*08a0*/  LDG.E R26, desc[UR10][R18.64+0x600] ;  /* 0x0006000a121a7981 */ /* 0x000ee2000c1e1900 */
[----:B------:R-:W-:Y:S01]  /*08b0*/  VIADD R20, R20, 0x8 ;  /* 0x0000000814147836 */ /* 0x000fe20000000000 */
[----:B------:R-:W-:Y:S01]  /*08c0*/  UIADD3 UR6, UP0, UPT, UR6, 0x1000, URZ ;  /* 0x0000100006067890 */ /* 0x000fe2000ff1e0ff */
[----:B------:R-:W-:-:S03]  /*08d0*/  VIADD R16, R16, 0x400 ;  /* 0x0000040010107836 */ /* 0x000fc60000000000 */
[----:B------:R-:W-:Y:S01]  /*08e0*/  ISETP.NE.AND P0, PT, R20, RZ, PT ;  /* 0x000000ff1400720c */ /* 0x000fe20003f05270 */
[----:B------:R-:W-:Y:S01]  /*08f0*/  UIADD3.X UR7, UPT, UPT, URZ, UR7, URZ, UP0, !UPT ;  /* 0x00000007ff077290 */ /* 0x000fe200087fe4ff */
[----:B--2---:R-:W-:Y:S02]  /*0900*/  I2FP.F32.S32 R23, R23 ;  /* 0x0000001700177245 */ /* 0x004fe40000201400 */
[----:B---3--:R-:W-:-:S05]  /*0910*/  I2FP.F32.S32 R26, R26 ;  /* 0x0000001a001a7245 */ /* 0x008fca0000201400 */
[----:B------:R-:W-:-:S06]  /*0920*/  FADD R23, R23, R26 ;  /* 0x0000001a17177221 */ /* 0x000fcc0000000000 */
[----:B------:R-:W0:Y:S02]  /*0930*/  F2I.TRUNC.NTZ R23, R23 ;  /* 0x0000001700177305 */ /* 0x000e24000020f100 */
[----:B0-----:R1:W-:Y:S01]  /*0940*/  STG.E desc[UR10][R24.64+0x600], R23 ;  /* 0x0006001718007986 */ /* 0x0013e2000c10190a */
[----:B------:R-:W-:Y:S05]  /*0950*/  @P0 BRA `(.L_x_36) ;  /* 0xfffffff800c40947 */ /* 0x000fea000383ffff */
.L_x_35:
[----:B------:R-:W0:Y:S02]  /*0960*/  LDCU UR4, c[0x0][0x384] ;  /* 0x00007080ff0477ac */ /* 0x000e240008000800 */
[----:B0-----:R-:W-:-:S06]  /*0970*/  ULOP3.LUT UR4, UR4, 0x7, URZ, 0xc0, !UPT ;  /* 0x0000000704047892 */ /* 0x001fcc000f8ec0ff */
[----:B------:R-:W-:-:S13]  /*0980*/  ISETP.NE.AND P0, PT, RZ, UR4, PT ;  /* 0x00000004ff007c0c */ /* 0x000fda000bf05270 */
[----:B------:R-:W-:Y:S05]  /*0990*/  @!P0 EXIT ;  /* 0x000000000000894d */ /* 0x000fea0003800000 */
[----:B------:R-:W0:Y:S01]  /*09a0*/  LDC R14, c[0x0][0x384] ;  /* 0x0000e100ff0e7b82 */ /* 0x000e220000000800 */
[----:B------:R-:W-:Y:S01]  /*09b0*/  UISETP.GE.U32.AND UP0, UPT, UR4, 0x4, UPT ;  /* 0x000000040400788c */ /* 0x000fe2000bf06070 */
[----:B0-----:R-:W-:-:S04]  /*09c0*/  LOP3.LUT R20, R14, 0x3, RZ, 0xc0, !PT ;  /* 0x000000030e147812 */ /* 0x001fc800078ec0ff */
[----:B------:R-:W-:-:S04]  /*09d0*/  ISETP.NE.AND P0, PT, R20, RZ, PT ;  /* 0x000000ff1400720c */ /* 0x000fc80003f05270 */
[----:B------:R-:W-:Y:S09]  /*09e0*/  BRA.U !UP0, `(.L_x_37) ;  /* 0x0000000108847547 */ /* 0x000ff2000b800000 */
[----:B------:R-:W-:-:S05]  /*09f0*/  LEA R13, R17, R0, 0x7 ;  /* 0x00000000110d7211 */ /* 0x000fca00078e38ff */
[----:B------:R-:W-:-:S04]  /*0a00*/  IMAD.WIDE R10, R13, 0x4, R2 ;  /* 0x000000040d0a7825 */ /* 0x000fc800078e0202 */
[----:B------:R-:W-:Y:S01]  /*0a10*/  IMAD.WIDE R8, R13, 0x4, R4 ;  /* 0x000000040d087825 */ /* 0x000fe200078e0204 */
[----:B------:R-:W2:Y:S04]  /*0a20*/  LDG.E R12, desc[UR10][R10.64] ;  /* 0x0000000a0a0c7981 */ /* 0x000ea8000c1e1900 */
[----:B------:R-:W3:Y:S01]  /*0a30*/  LDG.E R15, desc[UR10][R8.64] ;  /* 0x0000000a080f7981 */ /* 0x000ee2000c1e1900 */
[----:B--2---:R-:W-:Y:S02]  /*0a40*/  I2FP.F32.S32 R12, R12 ;  /* 0x0000000c000c7245 */ /* 0x004fe40000201400 */
[----:B---3--:R-:W-:-:S05]  /*0a50*/  I2FP.F32.S32 R15, R15 ;  /* 0x0000000f000f7245 */ /* 0x008fca0000201400 */
        /* <DEDUP_REMOVED lines=20> */
[----:B------:R-:W-:Y:S01]  /*0ba0*/  VIADD R17, R17, 0x4 ;  /* 0x0000000411117836 */ /* 0x000fe20000000000 */
[----:B---3--:R-:W-:-:S02]  /*0bb0*/  I2FP.F32.S32 R21, R21 ;  /* 0x0000001500157245 */ /* 0x008fc40000201400 */
[----:B----4-:R-:W-:-:S05]  /*0bc0*/  I2FP.F32.S32 R22, R22 ;  /* 0x0000001600167245 */ /* 0x010fca0000201400 */
[----:B------:R-:W-:-:S06]  /*0bd0*/  FADD R21, R21, R22 ;  /* 0x0000001615157221 */ /* 0x000fcc0000000000 */
[----:B------:R-:W0:Y:S02]  /*0be0*/  F2I.TRUNC.NTZ R21, R21 ;  /* 0x0000001500157305 */ /* 0x000e24000020f100 */
[----:B0-----:R2:W-:Y:S02]  /*0bf0*/  STG.E desc[UR10][R12.64+0x600], R21 ;  /* 0x000600150c007986 */ /* 0x0015e4000c10190a */
.L_x_37:
[----:B------:R-:W-:Y:S05]  /*0c00*/  @!P0 EXIT ;  /* 0x000000000000894d */ /* 0x000fea0003800000 */
[----:B------:R-:W-:Y:S02]  /*0c10*/  ISETP.NE.AND P0, PT, R20, 0x1, PT ;  /* 0x000000011400780c */ /* 0x000fe40003f05270 */
[----:B------:R-:W-:-:S04]  /*0c20*/  LOP3.LUT R14, R14, 0x1, RZ, 0xc0, !PT ;  /* 0x000000010e0e7812 */ /* 0x000fc800078ec0ff */
[----:B------:R-:W-:-:S07]  /*0c30*/  ISETP.NE.U32.AND P1, PT, R14, 0x1, PT ;  /* 0x000000010e00780c */ /* 0x000fce0003f25070 */
[----:B------:R-:W-:Y:S06]  /*0c40*/  @!P0 BRA `(.L_x_38) ;  /* 0x00000000004c8947 */ /* 0x000fec0003800000 */
[----:B--2---:R-:W-:-:S04]  /*0c50*/  IMAD R19, R17, 0x80, R0 ;  /* 0x0000008011137824 */ /* 0x004fc800078e0200 */
        /* <DEDUP_REMOVED lines=16> */
[----:B------:R-:W2:Y:S02]  /*0d60*/  F2I.TRUNC.NTZ R19, R16 ;  /* 0x0000001000137305 */ /* 0x000ea4000020f100 */
[----:B--2---:R0:W-:Y:S02]  /*0d70*/  STG.E desc[UR10][R10.64+0x200], R19 ;  /* 0x000200130a007986 */ /* 0x0041e4000c10190a */
.L_x_38:
[----:B------:R-:W-:Y:S05]  /*0d80*/  @P1 EXIT ;  /* 0x000000000000194d */ /* 0x000fea0003800000 */
[----:B------:R-:W-:-:S04]  /*0d90*/  IMAD R17, R17, 0x80, R0 ;  /* 0x0000008011117824 */ /* 0x000fc800078e0200 */
[----:B------:R-:W-:-:S04]  /*0da0*/  IMAD.WIDE R2, R17, 0x4, R2 ;  /* 0x0000000411027825 */ /* 0x000fc800078e0202 */
[C---:B------:R-:W-:Y:S02]  /*0db0*/  IMAD.WIDE R4, R17.reuse, 0x4, R4 ;  /* 0x0000000411047825 */ /* 0x040fe400078e0204 */
[----:B------:R-:W3:Y:S04]  /*0dc0*/  LDG.E R2, desc[UR10][R2.64] ;  /* 0x0000000a02027981 */ /* 0x000ee8000c1e1900 */
[----:B------:R-:W4:Y:S01]  /*0dd0*/  LDG.E R4, desc[UR10][R4.64] ;  /* 0x0000000a04047981 */ /* 0x000f22000c1e1900 */
[----:B------:R-:W-:Y:S01]  /*0de0*/  IMAD.WIDE R6, R17, 0x4, R6 ;  /* 0x0000000411067825 */ /* 0x000fe200078e0206 */
[----:B---3--:R-:W-:Y:S02]  /*0df0*/  I2FP.F32.S32 R0, R2 ;  /* 0x0000000200007245 */ /* 0x008fe40000201400 */
[----:B----4-:R-:W-:-:S05]  /*0e00*/  I2FP.F32.S32 R9, R4 ;  /* 0x0000000400097245 */ /* 0x010fca0000201400 */
[----:B------:R-:W-:-:S04]  /*0e10*/  FADD R0, R0, R9 ;  /* 0x0000000900007221 */ /* 0x000fc80000000000 */
[----:B------:R-:W3:Y:S02]  /*0e20*/  F2I.TRUNC.NTZ R9, R0 ;  /* 0x0000000000097305 */ /* 0x000ee4000020f100 */
[----:B---3--:R-:W-:Y:S01]  /*0e30*/  STG.E desc[UR10][R6.64], R9 ;  /* 0x0000000906007986 */ /* 0x008fe2000c10190a */
[----:B------:R-:W-:Y:S05]  /*0e40*/  EXIT ;  /* 0x000000000000794d */ /* 0x000fea0003800000 */
.L_x_34:
[----:B------:R-:W-:-:S13]  /*0e50*/  ISETP.GE.AND P0, PT, R13, 0x1, PT ;  /* 0x000000010d00780c */ /* 0x000fda0003f06270 */
[----:B------:R-:W-:Y:S05]  /*0e60*/  @!P0 EXIT ;  /* 0x000000000000894d */ /* 0x000fea0003800000 */
[C---:B------:R-:W-:Y:S01]  /*0e70*/  ISETP.GE.U32.AND P0, PT, R13.reuse, 0x8, PT ;  /* 0x000000080d00780c */ /* 0x040fe20003f06070 */
[----:B------:R-:W-:Y:S01]  /*0e80*/  IMAD.MOV.U32 R9, RZ, RZ, RZ ;  /* 0x000000ffff097224 */ /* 0x000fe200078e00ff */
[----:B------:R-:W-:-:S11]  /*0e90*/  LOP3.LUT R22, R13, 0x7, RZ, 0xc0, !PT ;  /* 0x000000070d167812 */ /* 0x000fd600078ec0ff */
[----:B------:R-:W-:Y:S05]  /*0ea0*/  @!P0 BRA `(.L_x_39) ;  /* 0x0000000400588947 */ /* 0x000fea0003800000 */
[----:B------:R-:W-:Y:S01]  /*0eb0*/  LOP3.LUT R9, R13, 0x7ffffff8, RZ, 0xc0, !PT ;  /* 0x7ffffff80d097812 */ /* 0x000fe200078ec0ff */
[----:B------:R-:W-:-:S07]  /*0ec0*/  IMAD.MOV.U32 R10, RZ, RZ, RZ ;  /* 0x000000ffff0a7224 */ /* 0x000fce00078e00ff */
.L_x_42:
[----:B0-----:R-:W-:-:S05]  /*0ed0*/  IMAD R11, R10, 0x80, R0 ;  /* 0x000000800a0b7824 */ /* 0x001fca00078e0200 */
        /* <DEDUP_REMOVED lines=12> */
[----:B------:R-:W-:-:S05]  /*0fa0*/  IMAD.WIDE R12, R25, 0x4, R4 ;  /* 0x00000004190c7825 */ /* 0x000fca00078e0204 */
[----:B------:R-:W0:Y:S02]  /*0fb0*/  @!P0 F2I.TRUNC.NTZ R23, R23 ;  /* 0x0000001700178305 */ /* 0x000e24000020f100 */
[----:B0-----:R0:W-:Y:S04]  /*0fc0*/  @!P0 STG.E desc[UR10][R20.64], R23 ;  /* 0x0000001714008986 */ /* 0x0011e8000c10190a */
[----:B------:R-:W2:Y:S04]  /*0fd0*/  @!P1 LDG.E R16, desc[UR10][R14.64] ;  /* 0x0000000a0e109981 */ /* 0x000ea8000c1e1900 */
[----:B------:R-:W3:Y:S01]  /*0fe0*/  @!P1 LDG.E R17, desc[UR10][R12.64] ;  /* 0x0000000a0c119981 */ /* 0x000ee2000c1e1900 */
[----:B--2---:R-:W-:-:S02]  /*0ff0*/  @!P1 I2FP.F32.S32 R16, R16 ;  /* 0x0000001000109245 */ /* 0x004fc40000201400 */
[----:B---3--:R-:W-:-:S05]  /*1000*/  @!P1 I2FP.F32.S32 R17, R17 ;  /* 0x0000001100119245 */ /* 0x008fca0000201400 */
[----:B------:R-:W-:Y:S01]  /*1010*/  @!P1 FADD R18, R16, R17 ;  /* 0x0000001110129221 */ /* 0x000fe20000000000 */
[----:B------:R-:W-:-:S03]  /*1020*/  IADD3 R17, PT, PT, R11, 0x100, RZ ;  /* 0x000001000b117810 */ /* 0x000fc60007ffe0ff */
[----:B------:R-:W1:Y:S01]  /*1030*/  @!P1 F2I.TRUNC.NTZ R19, R18 ;  /* 0x0000001200139305 */ /* 0x000e62000020f100 */
[----:B------:R-:W-:Y:S01]  /*1040*/  ISETP.GE.AND P0, PT, R17, R8, PT ;  /* 0x000000081100720c */ /* 0x000fe20003f06270 */
[----:B------:R-:W-:-:S05]  /*1050*/  IMAD.WIDE R16, R25, 0x4, R6 ;  /* 0x0000000419107825 */ /* 0x000fca00078e0206 */
[----:B-1----:R1:W-:Y:S07]  /*1060*/  @!P1 STG.E desc[UR10][R16.64], R19 ;  /* 0x0000001310009986 */ /* 0x0023ee000c10190a */
[----:B0-----:R-:W2:Y:S04]  /*1070*/  @!P0 LDG.E R20, desc[UR10][R14.64+0x200] ;  /* 0x0002000a0e148981 */ /* 0x001ea8000c1e1900 */
[----:B------:R-:W3:Y:S01]  /*1080*/  @!P0 LDG.E R21, desc[UR10][R12.64+0x200] ;  /* 0x0002000a0c158981 */ /* 0x000ee2000c1e1900 */
[----:B------:R-:W-:-:S05]  /*1090*/  VIADD R23, R11, 0x180 ;  /* 0x000001800b177836 */ /* 0x000fca0000000000 */
[----:B------:R-:W-:Y:S02]  /*10a0*/  ISETP.GE.AND P1, PT, R23, R8, PT ;  /* 0x000000081700720c */ /* 0x000fe40003f26270 */
[----:B--2---:R-:W-:Y:S02]  /*10b0*/  @!P0 I2FP.F32.S32 R20, R20 ;  /* 0x0000001400148245 */ /* 0x004fe40000201400 */
[----:B---3--:R-:W-:-:S05]  /*10c0*/  @!P0 I2FP.F32.S32 R21, R21 ;  /* 0x0000001500158245 */ /* 0x008fca0000201400 */
[----:B------:R-:W-:-:S04]  /*10d0*/  @!P0 FADD R20, R20, R21 ;  /* 0x0000001514148221 */ /* 0x000fc80000000000 */
[----:B------:R-:W0:Y:S02]  /*10e0*/  @!P0 F2I.TRUNC.NTZ R21, R20 ;  /* 0x0000001400158305 */ /* 0x000e24000020f100 */
[----:B0-----:R0:W-:Y:S04]  /*10f0*/  @!P0 STG.E desc[UR10][R16.64+0x200], R21 ;  /* 0x0002001510008986 */ /* 0x0011e8000c10190a */
[----:B------:R-:W2:Y:S04]  /*1100*/  @!P1 LDG.E R18, desc[UR10][R14.64+0x400] ;  /* 0x0004000a0e129981 */ /* 0x000ea8000c1e1900 */
[----:B-1----:R-:W3:Y:S01]  /*1110*/  @!P1 LDG.E R19, desc[UR10][R12.64+0x400] ;  /* 0x0004000a0c139981 */ /* 0x002ee2000c1e1900 */
[----:B------:R-:W-:-:S05]  /*1120*/  VIADD R23, R11, 0x200 ;  /* 0x000002000b177836 */ /* 0x000fca0000000000 */
[----:B------:R-:W-:Y:S02]  /*1130*/  ISETP.GE.AND P0, PT, R23, R8, PT ;  /* 0x000000081700720c */ /* 0x000fe40003f06270 */
[----:B--2---:R-:W-:Y:S02]  /*1140*/  @!P1 I2FP.F32.S32 R18, R18 ;  /* 0x0000001200129245 */ /* 0x004fe40000201400 */
[----:B---3--:R-:W-:-:S05]  /*1150*/  @!P1 I2FP.F32.S32 R19, R19 ;  /* 0x0000001300139245 */ /* 0x008fca0000201400 */
[----:B------:R-:W-:-:S04]  /*1160*/  @!P1 FADD R18, R18, R19 ;  /* 0x0000001312129221 */ /* 0x000fc80000000000 */
[----:B------:R-:W1:Y:S02]  /*1170*/  @!P1 F2I.TRUNC.NTZ R19, R18 ;  /* 0x0000001200139305 */ /* 0x000e64000020f100 */
[----:B-1----:R1:W-:Y:S04]  /*1180*/  @!P1 STG.E desc[UR10][R16.64+0x400], R19 ;  /* 0x0004001310009986 */ /* 0x0023e8000c10190a */
[----:B------:R-:W2:Y:S04]  /*1190*/  @!P0 LDG.E R20, desc[UR10][R14.64+0x600] ;  /* 0x0006000a0e148981 */ /* 0x000ea8000c1e1900 */
[----:B0-----:R-:W3:Y:S01]  /*11a0*/  @!P0 LDG.E R21, desc[UR10][R12.64+0x600] ;  /* 0x0006000a0c158981 */ /* 0x001ee2000c1e1900 */
        /* <DEDUP_REMOVED lines=18> */
[----:B------:R-:W-:Y:S01]  /*12d0*/  VIADD R11, R11, 0x380 ;  /* 0x000003800b0b7836 */ /* 0x000fe20000000000 */
[----:B------:R-:W-:Y:S01]  /*12e0*/  BSSY.RECONVERGENT B0, `(.L_x_40) ;  /* 0x0000011000007945 */ /* 0x000fe20003800200 */
[----:B------:R-:W-:-:S05]  /*12f0*/  VIADD R10, R10, 0x8 ;  /* 0x000000080a0a7836 */ /* 0x000fca0000000000 */
[----:B------:R-:W-:Y:S02]  /*1300*/  ISETP.NE.AND P1, PT, R10, R9, PT ;  /* 0x000000090a00720c */ /* 0x000fe40003f25270 */
[----:B--2---:R-:W-:Y:S02]  /*1310*/  @!P0 I2FP.F32.S32 R20, R20 ;  /* 0x0000001400148245 */ /* 0x004fe40000201400 */
[----:B---3--:R-:W-:-:S05]  /*1320*/  @!P0 I2FP.F32.S32 R21, R21 ;  /* 0x0000001500158245 */ /* 0x008fca0000201400 */
[----:B------:R-:W-:-:S04]  /*1330*/  @!P0 FADD R20, R20, R21 ;  /* 0x0000001514148221 */ /* 0x000fc80000000000 */
[----:B------:R-:W0:Y:S02]  /*1340*/  @!P0 F2I.TRUNC.NTZ R21, R20 ;  /* 0x0000001400158305 */ /* 0x000e24000020f100 */
[----:B0-----:R1:W-:Y:S01]  /*1350*/  @!P0 STG.E desc[UR10][R16.64+0xa00], R21 ;  /* 0x000a001510008986 */ /* 0x0013e2000c10190a */
[----:B------:R-:W-:-:S13]  /*1360*/  ISETP.GE.AND P0, PT, R11, R8, PT ;  /* 0x000000080b00720c */ /* 0x000fda0003f06270 */
[----:B-1----:R-:W-:Y:S05]  /*1370*/  @P0 BRA `(.L_x_41) ;  /* 0x00000000001c0947 */ /* 0x002fea0003800000 */
[----:B------:R-:W2:Y:S04]  /*1380*/  LDG.E R14, desc[UR10][R14.64+0xc00] ;  /* 0x000c000a0e0e7981 */ /* 0x000ea8000c1e1900 */
[----:B------:R-:W3:Y:S01]  /*1390*/  LDG.E R12, desc[UR10][R12.64+0xc00] ;  /* 0x000c000a0c0c7981 */ /* 0x000ee2000c1e1900 */
[----:B--2---:R-:W-:Y:S02]  /*13a0*/  I2FP.F32.S32 R11, R14 ;  /* 0x0000000e000b7245 */ /* 0x004fe40000201400 */
[----:B---3--:R-:W-:-:S05]  /*13b0*/  I2FP.F32.S32 R18, R12 ;  /* 0x0000000c00127245 */ /* 0x008fca0000201400 */
[----:B------:R-:W-:-:S06]  /*13c0*/  FADD R11, R11, R18 ;  /* 0x000000120b0b7221 */ /* 0x000fcc0000000000 */
[----:B------:R-:W0:Y:S02]  /*13d0*/  F2I.TRUNC.NTZ R11, R11 ;  /* 0x0000000b000b7305 */ /* 0x000e24000020f100 */
[----:B0-----:R0:W-:Y:S02]  /*13e0*/  STG.E desc[UR10][R16.64+0xc00], R11 ;  /* 0x000c000b10007986 */ /* 0x0011e4000c10190a */
.L_x_41:
[----:B------:R-:W-:Y:S05]  /*13f0*/  BSYNC.RECONVERGENT B0 ;  /* 0x0000000000007941 */ /* 0x000fea0003800200 */
.L_x_40:
[----:B------:R-:W-:Y:S05]  /*1400*/  @P1 BRA `(.L_x_42) ;  /* 0xfffffff800b01947 */ /* 0x000fea000383ffff */
.L_x_39:
[----:B------:R-:W-:-:S13]  /*1410*/  ISETP.NE.AND P0, PT, R22, RZ, PT ;  /* 0x000000ff1600720c */ /* 0x000fda0003f05270 */
[----:B------:R-:W-:Y:S05]  /*1420*/  @!P0 EXIT ;  /* 0x000000000000894d */ /* 0x000fea0003800000 */
[----:B------:R-:W1:Y:S01]  /*1430*/  LDC R10, c[0x0][0x384] ;  /* 0x0000e100ff0a7b82 */ /* 0x000e620000000800 */
[----:B------:R-:W-:Y:S02]  /*1440*/  ISETP.GE.U32.AND P1, PT, R22, 0x4, PT ;  /* 0x000000041600780c */ /* 0x000fe40003f26070 */
[----:B-1----:R-:W-:-:S04]  /*1450*/  LOP3.LUT R24, R10, 0x3, RZ, 0xc0, !PT ;  /* 0x000000030a187812 */ /* 0x002fc800078ec0ff */
[----:B------:R-:W-:-:S07]  /*1460*/  ISETP.NE.AND P0, PT, R24, RZ, PT ;  /* 0x000000ff1800720c */ /* 0x000fce0003f05270 */
[----:B------:R-:W-:Y:S06]  /*1470*/  @!P1 BRA `(.L_x_43) ;  /* 0x0000000000c49947 */ /* 0x000fec0003800000 */
[----:B0-----:R-:W-:-:S05]  /*1480*/  IMAD R11, R9, 0x80, R0 ;  /* 0x00000080090b7824 */ /* 0x001fca00078e0200 */
[----:B------:R-:W-:-:S13]  /*1490*/  ISETP.GE.AND P1, PT, R11, R8, PT ;  /* 0x000000080b00720c */ /* 0x000fda0003f26270 */
[----:B------:R-:W-:-:S04]  /*14a0*/  @!P1 IMAD.WIDE R16, R11, 0x4, R2 ;  /* 0x000000040b109825 */ /* 0x000fc800078e0202 */
        /* <DEDUP_REMOVED lines=15> */
[----:B------:R-:W-:-:S04]  /*15a0*/  IADD3 R17, PT, PT, R11, 0x100, RZ ;  /* 0x000001000b117810 */ /* 0x000fc80007ffe0ff */
        /* <DEDUP_REMOVED lines=28> */
[----:B------:R-:W0:Y:S02]  /*1770*/  @!P2 F2I.TRUNC.NTZ R21, R20 ;  /* 0x000000140015a305 */ /* 0x000e24000020f100 */
[----:B0-----:R1:W-:Y:S02]  /*1780*/  @!P2 STG.E desc[UR10][R14.64], R21 ;  /* 0x000000150e00a986 */ /* 0x0013e4000c10190a */
.L_x_43:
[----:B------:R-:W-:Y:S05]  /*1790*/  @!P0 EXIT ;  /* 0x000000000000894d */ /* 0x000fea0003800000 */
[----:B------:R-:W-:Y:S02]  /*17a0*/  ISETP.NE.AND P0, PT, R24, 0x1, PT ;  /* 0x000000011800780c */ /* 0x000fe40003f05270 */
[----:B------:R-:W-:-:S04]  /*17b0*/  LOP3.LUT R10, R10, 0x1, RZ, 0xc0, !PT ;  /* 0x000000010a0a7812 */ /* 0x000fc800078ec0ff */
[----:B------:R-:W-:-:S07]  /*17c0*/  ISETP.NE.U32.AND P2, PT, R10, 0x1, PT ;  /* 0x000000010a00780c */ /* 0x000fce0003f45070 */
[----:B------:R-:W-:Y:S06]  /*17d0*/  @!P0 BRA `(.L_x_44) ;  /* 0x0000000000648947 */ /* 0x000fec0003800000 */
[----:B0-----:R-:W-:-:S05]  /*17e0*/  IMAD R17, R9, 0x80, R0 ;  /* 0x0000008009117824 */ /* 0x001fca00078e0200 */
[----:B------:R-:W-:-:S13]  /*17f0*/  ISETP.GE.AND P0, PT, R17, R8, PT ;  /* 0x000000081100720c */ /* 0x000fda0003f06270 */
[----:B-1----:R-:W-:-:S04]  /*1800*/  @!P0 IMAD.WIDE R10, R17, 0x4, R2 ;  /* 0x00000004110a8825 */ /* 0x002fc800078e0202 */
        /* <DEDUP_REMOVED lines=13> */
[----:B------:R-:W3:Y:S04]  /*18e0*/  @!P1 LDG.E R16, desc[UR10][R16.64] ;  /* 0x0000000a10109981 */ /* 0x000ee8000c1e1900 */
[----:B------:R-:W4:Y:S01]  /*18f0*/  @!P1 LDG.E R18, desc[UR10][R18.64] ;  /* 0x0000000a12129981 */ /* 0x000f22000c1e1900 */
[----:B------:R-:W-:Y:S01]  /*1900*/  VIADD R9, R9, 0x2 ;  /* 0x0000000209097836 */ /* 0x000fe20000000000 */
[----:B---3--:R-:W-:-:S02]  /*1910*/  @!P1 I2FP.F32.S32 R10, R16 ;  /* 0x00000010000a9245 */ /* 0x008fc40000201400 */
[----:B----4-:R-:W-:-:S05]  /*1920*/  @!P1 I2FP.F32.S32 R11, R18 ;  /* 0x00000012000b9245 */ /* 0x010fca0000201400 */
[----:B------:R-:W-:Y:S01]  /*1930*/  @!P1 FADD R12, R10, R11 ;  /* 0x0000000b0a0c9221 */ /* 0x000fe20000000000 */
[----:B------:R-:W-:-:S03]  /*1940*/  @!P1 IMAD.WIDE R10, R23, 0x4, R6 ;  /* 0x00000004170a9825 */ /* 0x000fc600078e0206 */
[----:B------:R-:W0:Y:S02]  /*1950*/  @!P1 F2I.TRUNC.NTZ R13, R12 ;  /* 0x0000000c000d9305 */ /* 0x000e24000020f100 */
[----:B0-----:R2:W-:Y:S02]  /*1960*/  @!P1 STG.E desc[UR10][R10.64], R13 ;  /* 0x0000000d0a009986 */ /* 0x0015e4000c10190a */
.L_x_44:
[----:B------:R-:W-:Y:S05]  /*1970*/  @P2 EXIT ;  /* 0x000000000000294d */ /* 0x000fea0003800000 */
[----:B012---:R-:W-:-:S05]  /*1980*/  IMAD R11, R9, 0x80, R0 ;  /* 0x00000080090b7824 */ /* 0x007fca00078e0200 */
[----:B------:R-:W-:-:S13]  /*1990*/  ISETP.GE.AND P0, PT, R11, R8, PT ;  /* 0x000000080b00720c */ /* 0x000fda0003f06270 */
[----:B------:R-:W-:Y:S05]  /*19a0*/  @P0 EXIT ;  /* 0x000000000000094d */ /* 0x000fea0003800000 */
[----:B------:R-:W-:-:S04]  /*19b0*/  IMAD.WIDE R2, R11, 0x4, R2 ;  /* 0x000000040b027825 */ /* 0x000fc800078e0202 */
[C---:B------:R-:W-:Y:S02]  /*19c0*/  IMAD.WIDE R4, R11.reuse, 0x4, R4 ;  /* 0x000000040b047825 */ /* 0x040fe400078e0204 */
[----:B------:R-:W2:Y:S04]  /*19d0*/  LDG.E R2, desc[UR10][R2.64] ;  /* 0x0000000a02027981 */ /* 0x000ea8000c1e1900 */
[----:B------:R-:W3:Y:S01]  /*19e0*/  LDG.E R4, desc[UR10][R4.64] ;  /* 0x0000000a04047981 */ /* 0x000ee2000c1e1900 */
[----:B------:R-:W-:Y:S01]  /*19f0*/  IMAD.WIDE R6, R11, 0x4, R6 ;  /* 0x000000040b067825 */ /* 0x000fe200078e0206 */
[----:B--2---:R-:W-:Y:S02]  /*1a00*/  I2FP.F32.S32 R0, R2 ;  /* 0x0000000200007245 */ /* 0x004fe40000201400 */
[----:B---3--:R-:W-:-:S05]  /*1a10*/  I2FP.F32.S32 R9, R4 ;  /* 0x0000000400097245 */ /* 0x008fca0000201400 */
[----:B------:R-:W-:-:S04]  /*1a20*/  FADD R0, R0, R9 ;  /* 0x0000000900007221 */ /* 0x000fc80000000000 */
[----:B------:R-:W0:Y:S02]  /*1a30*/  F2I.TRUNC.NTZ R9, R0 ;  /* 0x0000000000097305 */ /* 0x000e24000020f100 */
[----:B0-----:R-:W-:Y:S01]  /*1a40*/  STG.E desc[UR10][R6.64], R9 ;  /* 0x0000000906007986 */ /* 0x001fe2000c10190a */
[----:B------:R-:W-:Y:S05]  /*1a50*/  EXIT ;  /* 0x000000000000794d */ /* 0x000fea0003800000 */
.L_x_45:
        /* <DEDUP_REMOVED lines=10> */
.L_x_51:


//--------------------- .text._ZN3cub18CUB_300001_SM_10006detail8for_each13static_kernelINS2_12policy_hub_t12policy_500_tEmN6thrust24THRUST_300001_SM_1000_NS8cuda_cub20__uninitialized_fill7functorINS7_10device_ptrIiEEiEEEEvT0_T1_ --------------------------
	.section	.text._ZN3cub18CUB_300001_SM_10006detail8for_each13static_kernelINS2_12policy_hub_t12policy_500_tEmN6thrust24THRUST_300001_SM_1000_NS8cuda_cub20__uninitialized_fill7functorINS7_10device_ptrIiEEiEEEEvT0_T1_,"ax",@progbits
	.align	128
        .global         _ZN3cub18CUB_300001_SM_10006detail8for_each13static_kernelINS2_12policy_hub_t12policy_500_tEmN6thrust24THRUST_300001_SM_1000_NS8cuda_cub20__uninitialized_fill7functorINS7_10device_ptrIiEEiEEEEvT0_T1_
        .type           _ZN3cub18CUB_300001_SM_10006detail8for_each13static_kernelINS2_12policy_hub_t12policy_500_tEmN6thrust24THRUST_300001_SM_1000_NS8cuda_cub20__uninitialized_fill7functorINS7_10device_ptrIiEEiEEEEvT0_T1_,@function
        .size           _ZN3cub18CUB_300001_SM_10006detail8for_each13static_kernelINS2_12policy_hub_t12policy_500_tEmN6thrust24THRUST_300001_SM_1000_NS8cuda_cub20__uninitialized_fill7functorINS7_10device_ptrIiEEiEEEEvT0_T1_,(.L_x_52 - _ZN3cub18CUB_300001_SM_10006detail8for_each13static_kernelINS2_12policy_hub_t12policy_500_tEmN6thrust24THRUST_300001_SM_1000_NS8cuda_cub20__uninitialized_fill7functorINS7_10device_ptrIiEEiEEEEvT0_T1_)
        .other          _ZN3cub18CUB_300001_SM_10006detail8for_each13static_kernelINS2_12policy_hub_t12policy_500_tEmN6thrust24THRUST_300001_SM_1000_NS8cuda_cub20__uninitialized_fill7functorINS7_10device_ptrIiEEiEEEEvT0_T1_,@"STO_CUDA_ENTRY STV_DEFAULT"
_ZN3cub18CUB_300001_SM_10006detail8for_each13static_kernelINS2_12policy_hub_t12policy_500_tEmN6thrust24THRUST_300001_SM_1000_NS8cuda_cub20__uninitialized_fill7functorINS7_10device_ptrIiEEiEEEEvT0_T1_:
.text._ZN3cub18CUB_300001_SM_10006detail8for_each13static_kernelINS2_12policy_hub_t12policy_500_tEmN6thrust24THRUST_300001_SM_1000_NS8cuda_cub20__uninitialized_fill7functorINS7_10device_ptrIiEEiEEEEvT0_T1_:
[----:B------:R-:W-:Y:S08]  /*0000*/  LDC R1, c[0x0][0x37c] ;  /* 0x0000df00ff017b82 */ /* 0x000ff00000000800 */
[----:B------:R-:W0:Y:S01]  /*0010*/  S2UR UR4, SR_CTAID.X ;  /* 0x00000000000479c3 */ /* 0x000e220000002500 */
[----:B------:R-:W1:Y:S01]  /*0020*/  LDCU.64 UR6, c[0x0][0x380] ;  /* 0x00007000ff0677ac */ /* 0x000e620008000a00 */
[----:B------:R-:W2:Y:S01]  /*0030*/  LDCU.64 UR8, c[0x0][0x358] ;  /* 0x00006b00ff0877ac */ /* 0x000ea20008000a00 */
[----:B0-----:R-:W-:-:S04]  /*0040*/  UIMAD.WIDE.U32 UR4, UR4, 0x200, URZ ;  /* 0x00000200040478a5 */ /* 0x001fc8000f8e00ff */
[----:B-1----:R-:W-:-:S04]  /*0050*/  UIADD3 UR6, UP0, UPT, -UR4, UR6, URZ ;  /* 0x0000000604067290 */ /* 0x002fc8000ff1e1ff */
[----:B------:R-:W-:Y:S02]  /*0060*/  UIADD3.X UR7, UPT, UPT, ~UR5, UR7, URZ, UP0, !UPT ;  /* 0x0000000705077290 */ /* 0x000fe400087fe5ff */
[----:B------:R-:W-:-:S04]  /*0070*/  UISETP.GE.U32.AND UP0, UPT, UR6, 0x200, UPT ;  /* 0x000002000600788c */ /* 0x000fc8000bf06070 */
[----:B------:R-:W-:-:S09]  /*0080*/  UISETP.GE.U32.AND.EX UP0, UPT, UR7, URZ, UPT, UP0 ;  /* 0x000000ff0700728c */ /* 0x000fd2000bf06100 */
[----:B--2---:R-:W-:Y:S05]  /*0090*/  BRA.U !UP0, `(.L_x_46) ;  /* 0x0000000108287547 */ /* 0x004fea000b800000 */
[----:B------:R-:W0:Y:S01]  /*00a0*/  S2R R0, SR_TID.X ;  /* 0x0000000000007919 */ /* 0x000e220000002100 */
[----:B------:R-:W1:Y:S01]  /*00b0*/  LDCU.64 UR6, c[0x0][0x388] ;  /* 0x00007100ff0677ac */ /* 0x000e620008000a00 */
[----:B------:R-:W2:Y:S01]  /*00c0*/  LDC R5, c[0x0][0x390] ;  /* 0x0000e400ff057b82 */ /* 0x000ea20000000800 */
[----:B0-----:R-:W-:-:S05]  /*00d0*/  IADD3 R0, P0, PT, R0, UR4, RZ ;  /* 0x0000000400007c10 */ /* 0x001fca000ff1e0ff */
[----:B------:R-:W-:Y:S01]  /*00e0*/  IMAD.X R3, RZ, RZ, UR5, P0 ;  /* 0x00000005ff037e24 */ /* 0x000fe200080e06ff */
[----:B-1----:R-:W-:-:S04]  /*00f0*/  LEA R2, P0, R0, UR6, 0x2 ;  /* 0x0000000600027c11 */ /* 0x002fc8000f8010ff */
[----:B------:R-:W-:-:S05]  /*0100*/  LEA.HI.X R3, R0, UR7, R3, 0x2, P0 ;  /* 0x0000000700037c11 */ /* 0x000fca00080f1403 */
[----:B--2---:R-:W-:Y:S04]  /*0110*/  STG.E desc[UR8][R2.64], R5 ;  /* 0x0000000502007986 */ /* 0x004fe8000c101908 */
[----:B------:R-:W-:Y:S01]  /*0120*/  STG.E desc[UR8][R2.64+0x400], R5 ;  /* 0x0004000502007986 */ /* 0x000fe2000c101908 */
[----:B------:R-:W-:Y:S05]  /*0130*/  EXIT ;  /* 0x000000000000794d */ /* 0x000fea0003800000 */
.L_x_46:
[----:B------:R-:W0:Y:S01]  /*0140*/  S2R R0, SR_TID.X ;  /* 0x0000000000007919 */ /* 0x000e220000002100 */
[----:B------:R-:W-:Y:S01]  /*0150*/  IMAD.U32 R2, RZ, RZ, UR7 ;  /* 0x00000007ff027e24 */ /* 0x000fe2000f8e00ff */
[----:B------:R-:W1:Y:S01]  /*0160*/  LDCU.64 UR10, c[0x0][0x388] ;  /* 0x00007100ff0a77ac */ /* 0x000e620008000a00 */
[----:B------:R-:W-:Y:S01]  /*0170*/  IMAD.U32 R4, RZ, RZ, UR7 ;  /* 0x00000007ff047e24 */ /* 0x000fe2000f8e00ff */
[----:B0-----:R-:W-:-:S04]  /*0180*/  ISETP.LT.U32.AND P0, PT, R0, UR6, PT ;  /* 0x0000000600007c0c */ /* 0x001fc8000bf01070 */
[----:B------:R-:W-:Y:S01]  /*0190*/  ISETP.GT.U32.AND.EX P0, PT, R2, RZ, PT, P0 ;  /* 0x000000ff0200720c */ /* 0x000fe20003f04100 */
[C---:B------:R-:W-:Y:S01]  /*01a0*/  VIADD R2, R0.reuse, 0x100 ;  /* 0x0000010000027836 */ /* 0x040fe20000000000 */
[----:B------:R-:W-:-:S04]  /*01b0*/  IADD3 R0, P2, PT, R0, UR4, RZ ;  /* 0x0000000400007c10 */ /* 0x000fc8000ff5e0ff */
[----:B------:R-:W-:Y:S01]  /*01c0*/  ISETP.LT.U32.AND P1, PT, R2, UR6, PT ;  /* 0x0000000602007c0c */ /* 0x000fe2000bf21070 */
[----:B------:R-:W-:Y:S01]  /*01d0*/  IMAD.X R3, RZ, RZ, UR5, P2 ;  /* 0x00000005ff037e24 */ /* 0x000fe200090e06ff */
[----:B-1----:R-:W-:Y:S02]  /*01e0*/  LEA R2, P2, R0, UR10, 0x2 ;  /* 0x0000000a00027c11 */ /* 0x002fe4000f8410ff */
[----:B------:R-:W-:Y:S02]  /*01f0*/  ISETP.GT.U32.AND.EX P1, PT, R4, RZ, PT, P1 ;  /* 0x000000ff0400720c */ /* 0x000fe40003f24110 */
[----:B------:R-:W-:Y:S01]  /*0200*/  LEA.HI.X R3, R0, UR11, R3, 0x2, P2 ;  /* 0x0000000b00037c11 */ /* 0x000fe200090f1403 */
[----:B------:R-:W0:Y:S04]  /*0210*/  @P0 LDC R5, c[0x0][0x390] ;  /* 0x0000e400ff050b82 */ /* 0x000e280000000800 */
[----:B0-----:R0:W-:Y:S06]  /*0220*/  @P0 STG.E desc[UR8][R2.64], R5 ;  /* 0x0000000502000986 */ /* 0x0011ec000c101908 */
[----:B------:R-:W-:Y:S05]  /*0230*/  @!P1 EXIT ;  /* 0x000000000000994d */ /* 0x000fea0003800000 */
[----:B0-----:R-:W0:Y:S02]  /*0240*/  LDC R5, c[0x0][0x390] ;  /* 0x0000e400ff057b82 */ /* 0x001e240000000800 */
[----:B0-----:R-:W-:Y:S01]  /*0250*/  STG.E desc[UR8][R2.64+0x400], R5 ;  /* 0x0004000502007986 */ /* 0x001fe2000c101908 */
[----:B------:R-:W-:Y:S05]  /*0260*/  EXIT ;  /* 0x000000000000794d */ /* 0x000fea0003800000 */
.L_x_47:
        /* <DEDUP_REMOVED lines=9> */
.L_x_52:


//--------------------- .text._ZN3cub18CUB_300001_SM_10006detail11EmptyKernelIvEEvv --------------------------
	.section	.text._ZN3cub18CUB_300001_SM_10006detail11EmptyKernelIvEEvv,"ax",@progbits
	.align	128
        .global         _ZN3cub18CUB_300001_SM_10006detail11EmptyKernelIvEEvv
        .type           _ZN3cub18CUB_300001_SM_10006detail11EmptyKernelIvEEvv,@function
        .size           _ZN3cub18CUB_300001_SM_10006detail11EmptyKernelIvEEvv,(.L_x_53 - _ZN3cub18CUB_300001_SM_10006detail11EmptyKernelIvEEvv)
        .other          _ZN3cub18CUB_300001_SM_10006detail11EmptyKernelIvEEvv,@"STO_CUDA_ENTRY STV_DEFAULT"
_ZN3cub18CUB_300001_SM_10006detail11EmptyKernelIvEEvv:
.text._ZN3cub18CUB_300001_SM_10006detail11EmptyKernelIvEEvv:
[----:B------:R-:W-:Y:S01]  /*0000*/  LDC R1, c[0x0][0x37c] ;  /* 0x0000df00ff017b82 */ /* 0x000fe20000000800 */
[----:B------:R-:W-:Y:S05]  /*0010*/  EXIT ;  /* 0x000000000000794d */ /* 0x000fea0003800000 */
.L_x_48:
        /* <DEDUP_REMOVED lines=14> */
.L_x_53:


//--------------------- .text._Z6kernelPiS_S_     --------------------------
	.section	.text._Z6kernelPiS_S_,"ax",@progbits
	.align	128
        .global         _Z6kernelPiS_S_
        .type           _Z6kernelPiS_S_,@function
        .size           _Z6kernelPiS_S_,(.L_x_54 - _Z6kernelPiS_S_)
        .other          _Z6kernelPiS_S_,@"STO_CUDA_ENTRY STV_DEFAULT"
_Z6kernelPiS_S_:
.text._Z6kernelPiS_S_:
[----:B------:R-:W-:Y:S01]  /*0000*/  LDC R1, c[0x0][0x37c] ;  /* 0x0000df00ff017b82 */ /* 0x000fe20000000800 */
[----:B------:R-:W0:Y:S07]  /*0010*/  S2R R0, SR_TID.X ;  /* 0x0000000000007919 */ /* 0x000e2e0000002100 */
[----:B------:R-:W0:Y:S01]  /*0020*/  S2UR UR6, SR_CTAID.X ;  /* 0x00000000000679c3 */ /* 0x000e220000002500 */
[----:B------:R-:W1:Y:S07]  /*0030*/  LDCU.64 UR4, c[0x0][0x358] ;  /* 0x00006b00ff0477ac */ /* 0x000e6e0008000a00 */
[----:B------:R-:W0:Y:S08]  /*0040*/  LDC R9, c[0x0][0x360] ;  /* 0x0000d800ff097b82 */ /* 0x000e300000000800 */
[----:B------:R-:W2:Y:S08]  /*0050*/  LDC.64 R2, c[0x0][0x380] ;  /* 0x0000e000ff027b82 */ /* 0x000eb00000000a00 */
[----:B------:R-:W3:Y:S01]  /*0060*/  LDC.64 R4, c[0x0][0x388] ;  /* 0x0000e200ff047b82 */ /* 0x000ee20000000a00 */
[----:B0-----:R-:W-:-:S07]  /*0070*/  IMAD R9, R9, UR6, R0 ;  /* 0x0000000609097c24 */ /* 0x001fce000f8e0200 */
[----:B------:R-:W0:Y:S01]  /*0080*/  LDC.64 R6, c[0x0][0x390] ;  /* 0x0000e400ff067b82 */ /* 0x000e220000000a00 */
[----:B--2---:R-:W-:-:S06]  /*0090*/  IMAD.WIDE R2, R9, 0x4, R2 ;  /* 0x0000000409027825 */ /* 0x004fcc00078e0202 */
[----:B-1----:R-:W2:Y:S01]  /*00a0*/  LDG.E R2, desc[UR4][R2.64] ;  /* 0x0000000402027981 */ /* 0x002ea2000c1e1900 */
[----:B---3--:R-:W-:-:S06]  /*00b0*/  IMAD.WIDE R4, R9, 0x4, R4 ;  /* 0x0000000409047825 */ /* 0x008fcc00078e0204 */
[----:B------:R-:W2:Y:S01]  /*00c0*/  LDG.E R5, desc[UR4][R4.64] ;  /* 0x0000000404057981 */ /* 0x000ea2000c1e1900 */
[----:B0-----:R-:W-:Y:S01]  /*00d0*/  IMAD.WIDE R6, R9, 0x4, R6 ;  /* 0x0000000409067825 */ /* 0x001fe200078e0206 */
[----:B--2---:R-:W-:-:S05]  /*00e0*/  IADD3 R9, PT, PT, R2, R5, RZ ;  /* 0x0000000502097210 */ /* 0x004fca0007ffe0ff */
[----:B------:R-:W-:Y:S01]  /*00f0*/  STG.E desc[UR4][R6.64], R9 ;  /* 0x0000000906007986 */ /* 0x000fe2000c101904 */
[----:B------:R-:W-:Y:S05]  /*0100*/  EXIT ;  /* 0x000000000000794d */ /* 0x000fea0003800000 */
.L_x_49:
        /* <DEDUP_REMOVED lines=15> */
.L_x_54:


//--------------------- .nv.shared.reserved.0     --------------------------
	.section	.nv.shared.reserved.0,"aw",@nobits
	.weak		__nv_reservedSMEM_offset_0_alias
	.size		__nv_reservedSMEM_offset_0_alias, 0, 64
	.other		__nv_reservedSMEM_offset_0_alias,@"STO_CUDA_RESERVED_SHARED STV_DEFAULT"
__nv_reservedSMEM_offset_0_alias:
	.zero		0
	.zero		64


//--------------------- .nv.global                --------------------------
	.section	.nv.global,"aw",@nobits
.nv.global:
	.type		_ZN34_INTERNAL_d5366905_4_k_cu_2d804ea86thrust24THRUST_300001_SM_1000_NS3seqE,@object
	.size		_ZN34_INTERNAL_d5366905_4_k_cu_2d804ea86thrust24THRUST_300001_SM_1000_NS3seqE,(_ZN34_INTERNAL_d5366905_4_k_cu_2d804ea84cuda3std3__48in_placeE - _ZN34_INTERNAL_d5366905_4_k_cu_2d804ea86thrust24THRUST_300001_SM_1000_NS3seqE)
_ZN34_INTERNAL_d5366905_4_k_cu_2d804ea86thrust24THRUST_300001_SM_1000_NS3seqE:
	.zero		1
	.type		_ZN34_INTERNAL_d5366905_4_k_cu_2d804ea84cuda3std3__48in_placeE,@object
	.size		_ZN34_INTERNAL_d5366905_4_k_cu_2d804ea84cuda3std3__48in_placeE,(_ZN34_INTERNAL_d5366905_4_k_cu_2d804ea84cuda3std6ranges3__45__cpo4sizeE - _ZN34_INTERNAL_d5366905_4_k_cu_2d804ea84cuda3std3__48in_placeE)
_ZN34_INTERNAL_d5366905_4_k_cu_2d804ea84cuda3std3__48in_placeE:
	.zero		1
	.type		_ZN34_INTERNAL_d5366905_4_k_cu_2d804ea84cuda3std6ranges3__45__cpo4sizeE,@object
	.size		_ZN34_INTERNAL_d5366905_4_k_cu_2d804ea84cuda3std6ranges3__45__cpo4sizeE,(_ZN34_INTERNAL_d5366905_4_k_cu_2d804ea86thrust24THRUST_300001_SM_1000_NS12placeholders2_3E - _ZN34_INTERNAL_d5366905_4_k_cu_2d804ea84cuda3std6ranges3__45__cpo4sizeE)
_ZN34_INTERNAL_d5366905_4_k_cu_2d804ea84cuda3std6ranges3__45__cpo4sizeE:
	.zero		1
	.type		_ZN34_INTERNAL_d5366905_4_k_cu_2d804ea86thrust24THRUST_300001_SM_1000_NS12placeholders2_3E,@object
	.size		_ZN34_INTERNAL_d5366905_4_k_cu_2d804ea86thrust24THRUST_300001_SM_1000_NS12placeholders2_3E,(_ZN34_INTERNAL_d5366905_4_k_cu_2d804ea84cuda3std3__45__cpo6cbeginE - _ZN34_INTERNAL_d5366905_4_k_cu_2d804ea86thrust24THRUST_300001_SM_1000_NS12placeholders2_3E)
_ZN34_INTERNAL_d5366905_4_k_cu_2d804ea86thrust24THRUST_300001_SM_1000_NS12placeholders2_3E:
	.zero		1
	.type		_ZN34_INTERNAL_d5366905_4_k_cu_2d804ea84cuda3std3__45__cpo6cbeginE,@object
	.size		_ZN34_INTERNAL_d5366905_4_k_cu_2d804ea84cuda3std3__45__cpo6cbeginE,(_ZN34_INTERNAL_d5366905_4_k_cu_2d804ea84cuda3std6ranges3__45__cpo6cbeginE - _ZN34_INTERNAL_d5366905_4_k_cu_2d804ea84cuda3std3__45__cpo6cbeginE)
_ZN34_INTERNAL_d5366905_4_k_cu_2d804ea84cuda3std3__45__cpo6cbeginE:
	.zero		1
	.type		_ZN34_INTERNAL_d5366905_4_k_cu_2d804ea84cuda3std6ranges3__45__cpo6cbeginE,@object
	.size		_ZN34_INTERNAL_d5366905_4_k_cu_2d804ea84cuda3std6ranges3__45__cpo6cbeginE,(_ZN34_INTERNAL_d5366905_4_k_cu_2d804ea86thrust24THRUST_300001_SM_1000_NS12placeholders2_7E - _ZN34_INTERNAL_d5366905_4_k_cu_2d804ea84cuda3std6ranges3__45__cpo6cbeginE)
_ZN34_INTERNAL_d5366905_4_k_cu_2d804ea84cuda3std6ranges3__45__cpo6cbeginE:
	.zero		1
	.type		_ZN34_INTERNAL_d5366905_4_k_cu_2d804ea86thrust24THRUST_300001_SM_1000_NS12placeholders2_7E,@object
	.size		_ZN34_INTERNAL_d5366905_4_k_cu_2d804ea86thrust24THRUST_300001_SM_1000_NS12placeholders2_7E,(_ZN34_INTERNAL_d5366905_4_k_cu_2d804ea84cuda3std3__45__cpo7crbeginE - _ZN34_INTERNAL_d5366905_4_k_cu_2d804ea86thrust24THRUST_300001_SM_1000_NS12placeholders2_7E)
_ZN34_INTERNAL_d5366905_4_k_cu_2d804ea86thrust24THRUST_300001_SM_1000_NS12placeholders2_7E:
	.zero		1
	.type		_ZN34_INTERNAL_d5366905_4_k_cu_2d804ea84cuda3std3__45__cpo7crbeginE,@object
	.size		_ZN34_INTERNAL_d5366905_4_k_cu_2d804ea84cuda3std3__45__cpo7crbeginE,(_ZN34_INTERNAL_d5366905_4_k_cu_2d804ea84cuda3std6ranges3__45__cpo4nextE - _ZN34_INTERNAL_d5366905_4_k_cu_2d804ea84cuda3std3__45__cpo7crbeginE)
_ZN34_INTERNAL_d5366905_4_k_cu_2d804ea84cuda3std3__45__cpo7crbeginE:
	.zero		1
	.type		_ZN34_INTERNAL_d5366905_4_k_cu_2d804ea84cuda3std6ranges3__45__cpo4nextE,@object
	.size		_ZN34_INTERNAL_d5366905_4_k_cu_2d804ea84cuda3std6ranges3__45__cpo4nextE,(_ZN34_INTERNAL_d5366905_4_k_cu_2d804ea84cuda3std6ranges3__45__cpo4swapE - _ZN34_INTERNAL_d5366905_4_k_cu_2d804ea84cuda3std6ranges3__45__cpo4nextE)
_ZN34_INTERNAL_d5366905_4_k_cu_2d804ea84cuda3std6ranges3__45__cpo4nextE:
	.zero		1
	.type		_ZN34_INTERNAL_d5366905_4_k_cu_2d804ea84cuda3std6ranges3__45__cpo4swapE,@object
	.size		_ZN34_INTERNAL_d5366905_4_k_cu_2d804ea84cuda3std6ranges3__45__cpo4swapE,(_ZN34_INTERNAL_d5366905_4_k_cu_2d804ea86thrust24THRUST_300001_SM_1000_NS8cuda_cub10par_nosyncE - _ZN34_INTERNAL_d5366905_4_k_cu_2d804ea84cuda3std6ranges3__45__cpo4swapE)
_ZN34_INTERNAL_d5366905_4_k_cu_2d804ea84cuda3std6ranges3__45__cpo4swapE:
	.zero		1
	.type		_ZN34_INTERNAL_d5366905_4_k_cu_2d804ea86thrust24THRUST_300001_SM_1000_NS8cuda_cub10par_nosyncE,@object
	.size		_ZN34_INTERNAL_d5366905_4_k_cu_2d804ea86thrust24THRUST_300001_SM_1000_NS8cuda_cub10par_nosyncE,(_ZN34_INTERNAL_d5366905_4_k_cu_2d804ea86thrust24THRUST_300001_SM_1000_NS12placeholders2_9E - _ZN34_INTERNAL_d5366905_4_k_cu_2d804ea86thrust24THRUST_300001_SM_1000_NS8cuda_cub10par_nosyncE)
_ZN34_INTERNAL_d5366905_4_k_cu_2d804ea86thrust24THRUST_300001_SM_1000_NS8cuda_cub10par_nosyncE:
	.zero		1
	.type		_ZN34_INTERNAL_d5366905_4_k_cu_2d804ea86thrust24THRUST_300001_SM_1000_NS12placeholders2_9E,@object
	.size		_ZN34_INTERNAL_d5366905_4_k_cu_2d804ea86thrust24THRUST_300001_SM_1000_NS12placeholders2_9E,(_ZN34_INTERNAL_d5366905_4_k_cu_2d804ea84cuda3std3__436_GLOBAL__N__d5366905_4_k_cu_2d804ea86ignoreE - _ZN34_INTERNAL_d5366905_4_k_cu_2d804ea86thrust24THRUST_300001_SM_1000_NS12placeholders2_9E)
_ZN34_INTERNAL_d5366905_4_k_cu_2d804ea86thrust24THRUST_300001_SM_1000_NS12placeholders2_9E:
	.zero		1
	.type		_ZN34_INTERNAL_d5366905_4_k_cu_2d804ea84cuda3std3__436_GLOBAL__N__d5366905_4_k_cu_2d804ea86ignoreE,@object
	.size		_ZN34_INTERNAL_d5366905_4_k_cu_2d804ea84cuda3std3__436_GLOBAL__N__d5366905_4_k_cu_2d804ea86ignoreE,(_ZN34_INTERNAL_d5366905_4_k_cu_2d804ea84cuda3std6ranges3__45__cpo4dataE - _ZN34_INTERNAL_d5366905_4_k_cu_2d804ea84cuda3std3__436_GLOBAL__N__d5366905_4_k_cu_2d804ea86ignoreE)
_ZN34_INTERNAL_d5366905_4_k_cu_2d804ea84cuda3std3__436_GLOBAL__N__d5366905_4_k_cu_2d804ea86ignoreE:
	.zero		1
	.type		_ZN34_INTERNAL_d5366905_4_k_cu_2d804ea84cuda3std6ranges3__45__cpo4dataE,@object
	.size		_ZN34_INTERNAL_d5366905_4_k_cu_2d804ea84cuda3std6ranges3__45__cpo4dataE,(_ZN34_INTERNAL_d5366905_4_k_cu_2d804ea86thrust24THRUST_300001_SM_1000_NS12placeholders2_1E - _ZN34_INTERNAL_d5366905_4_k_cu_2d804ea84cuda3std6ranges3__45__cpo4dataE)
_ZN34_INTERNAL_d5366905_4_k_cu_2d804ea84cuda3std6ranges3__45__cpo4dataE:
	.zero		1
	.type		_ZN34_INTERNAL_d5366905_4_k_cu_2d804ea86thrust24THRUST_300001_SM_1000_NS12placeholders2_1E,@object
	.size		_ZN34_INTERNAL_d5366905_4_k_cu_2d804ea86thrust24THRUST_300001_SM_1000_NS12placeholders2_1E,(_ZN34_INTERNAL_d5366905_4_k_cu_2d804ea84cuda3std3__45__cpo5beginE - _ZN34_INTERNAL_d5366905_4_k_cu_2d804ea86thrust24THRUST_300001_SM_1000_NS12placeholders2_1E)
_ZN34_INTERNAL_d5366905_4_k_cu_2d804ea86thrust24THRUST_300001_SM_1000_NS12placeholders2_1E:
	.zero		1
	.type		_ZN34_INTERNAL_d5366905_4_k_cu_2d804ea84cuda3std3__45__cpo5beginE,@object
	.size		_ZN34_INTERNAL_d5366905_4_k_cu_2d804ea84cuda3std3__45__cpo5beginE,(_ZN34_INTERNAL_d5366905_4_k_cu_2d804ea84cuda3std6ranges3__45__cpo5beginE - _ZN34_INTERNAL_d5366905_4_k_cu_2d804ea84cuda3std3__45__cpo5beginE)
_ZN34_INTERNAL_d5366905_4_k_cu_2d804ea84cuda3std3__45__cpo5beginE:
	.zero		1
	.type		_ZN34_INTERNAL_d5366905_4_k_cu_2d804ea84cuda3std6ranges3__45__cpo5beginE,@object
	.size		_ZN34_INTERNAL_d5366905_4_k_cu_2d804ea84cuda3std6ranges3__45__cpo5beginE,(_ZN34_INTERNAL_d5366905_4_k_cu_2d804ea86thrust24THRUST_300001_SM_1000_NS12placeholders2_5E - _ZN34_INTERNAL_d5366905_4_k_cu_2d804ea84cuda3std6ranges3__45__cpo5beginE)
_ZN34_INTERNAL_d5366905_4_k_cu_2d804ea84cuda3std6ranges3__45__cpo5beginE:
	.zero		1
	.type		_ZN34_INTERNAL_d5366905_4_k_cu_2d804ea86thrust24THRUST_300001_SM_1000_NS12placeholders2_5E,@object
	.size		_ZN34_INTERNAL_d5366905_4_k_cu_2d804ea86thrust24THRUST_300001_SM_1000_NS12placeholders2_5E,(_ZN34_INTERNAL_d5366905_4_k_cu_2d804ea84cuda3std3__45__cpo6rbeginE - _ZN34_INTERNAL_d5366905_4_k_cu_2d804ea86thrust24THRUST_300001_SM_1000_NS12placeholders2_5E)
_ZN34_INTERNAL_d5366905_4_k_cu_2d804ea86thrust24THRUST_300001_SM_1000_NS12placeholders2_5E:
	.zero		1
	.type		_ZN34_INTERNAL_d5366905_4_k_cu_2d804ea84cuda3std3__45__cpo6rbeginE,@object
	.size		_ZN34_INTERNAL_d5366905_4_k_cu_2d804ea84cuda3std3__45__cpo6rbeginE,(_ZN34_INTERNAL_d5366905_4_k_cu_2d804ea84cuda3std6ranges3__45__cpo7advanceE - _ZN34_INTERNAL_d5366905_4_k_cu_2d804ea84cuda3std3__45__cpo6rbeginE)
_ZN34_INTERNAL_d5366905_4_k_cu_2d804ea84cuda3std3__45__cpo6rbeginE:
	.zero		1
	.type		_ZN34_INTERNAL_d5366905_4_k_cu_2d804ea84cuda3std6ranges3__45__cpo7advanceE,@object
	.size		_ZN34_INTERNAL_d5366905_4_k_cu_2d804ea84cuda3std6ranges3__45__cpo7advanceE,(_ZN34_INTERNAL_d5366905_4_k_cu_2d804ea84cuda3std3__47nulloptE - _ZN34_INTERNAL_d5366905_4_k_cu_2d804ea84cuda3std6ranges3__45__cpo7advanceE)
_ZN34_INTERNAL_d5366905_4_k_cu_2d804ea84cuda3std6ranges3__45__cpo7advanceE:
	.zero		1
	.type		_ZN34_INTERNAL_d5366905_4_k_cu_2d804ea84cuda3std3__47nulloptE,@object
	.size		_ZN34_INTERNAL_d5366905_4_k_cu_2d804ea84cuda3std3__47nulloptE,(_ZN34_INTERNAL_d5366905_4_k_cu_2d804ea84cuda3std6ranges3__45__cpo8distanceE - _ZN34_INTERNAL_d5366905_4_k_cu_2d804ea84cuda3std3__47nulloptE)
_ZN34_INTERNAL_d5366905_4_k_cu_2d804ea84cuda3std3__47nulloptE:
	.zero		1
	.type		_ZN34_INTERNAL_d5366905_4_k_cu_2d804ea84cuda3std6ranges3__45__cpo8distanceE,@object
	.size		_ZN34_INTERNAL_d5366905_4_k_cu_2d804ea84cuda3std6ranges3__45__cpo8distanceE,(_ZN34_INTERNAL_d5366905_4_k_cu_2d804ea86thrust24THRUST_300001_SM_1000_NS12placeholders3_10E - _ZN34_INTERNAL_d5366905_4_k_cu_2d804ea84cuda3std6ranges3__45__cpo8distanceE)
_ZN34_INTERNAL_d5366905_4_k_cu_2d804ea84cuda3std6ranges3__45__cpo8distanceE:
	.zero		1
	.type		_ZN34_INTERNAL_d5366905_4_k_cu_2d804ea86thrust24THRUST_300001_SM_1000_NS12placeholders3_10E,@object
	.size		_ZN34_INTERNAL_d5366905_4_k_cu_2d804ea86thrust24THRUST_300001_SM_1000_NS12placeholders3_10E,(_ZN34_INTERNAL_d5366905_4_k_cu_2d804ea84cuda3std3__419piecewise_constructE - _ZN34_INTERNAL_d5366905_4_k_cu_2d804ea86thrust24THRUST_300001_SM_1000_NS12placeholders3_10E)
_ZN34_INTERNAL_d5366905_4_k_cu_2d804ea86thrust24THRUST_300001_SM_1000_NS12placeholders3_10E:
	.zero		1
	.type		_ZN34_INTERNAL_d5366905_4_k_cu_2d804ea84cuda3std3__419piecewise_constructE,@object
	.size		_ZN34_INTERNAL_d5366905_4_k_cu_2d804ea84cuda3std3__419piecewise_constructE,(_ZN34_INTERNAL_d5366905_4_k_cu_2d804ea84cuda3std6ranges3__45__cpo5cdataE - _ZN34_INTERNAL_d5366905_4_k_cu_2d804ea84cuda3std3__419piecewise_constructE)
_ZN34_INTERNAL_d5366905_4_k_cu_2d804ea84cuda3std3__419piecewise_constructE:
	.zero		1
	.type		_ZN34_INTERNAL_d5366905_4_k_cu_2d804ea84cuda3std6ranges3__45__cpo5cdataE,@object
	.size		_ZN34_INTERNAL_d5366905_4_k_cu_2d804ea84cuda3std6ranges3__45__cpo5cdataE,(_ZN34_INTERNAL_d5366905_4_k_cu_2d804ea86thrust24THRUST_300001_SM_1000_NS12placeholders2_2E - _ZN34_INTERNAL_d5366905_4_k_cu_2d804ea84cuda3std6ranges3__45__cpo5cdataE)
_ZN34_INTERNAL_d5366905_4_k_cu_2d804ea84cuda3std6ranges3__45__cpo5cdataE:
	.zero		1
	.type		_ZN34_INTERNAL_d5366905_4_k_cu_2d804ea86thrust24THRUST_300001_SM_1000_NS12placeholders2_2E,@object
	.size		_ZN34_INTERNAL_d5366905_4_k_cu_2d804ea86thrust24THRUST_300001_SM_1000_NS12placeholders2_2E,(_ZN34_INTERNAL_d5366905_4_k_cu_2d804ea84cuda3std3__45__cpo3endE - _ZN34_INTERNAL_d5366905_4_k_cu_2d804ea86thrust24THRUST_300001_SM_1000_NS12placeholders2_2E)
_ZN34_INTERNAL_d5366905_4_k_cu_2d804ea86thrust24THRUST_300001_SM_1000_NS12placeholders2_2E:
	.zero		1
	.type		_ZN34_INTERNAL_d5366905_4_k_cu_2d804ea84cuda3std3__45__cpo3endE,@object
	.size		_ZN34_INTERNAL_d5366905_4_k_cu_2d804ea84cuda3std3__45__cpo3endE,(_ZN34_INTERNAL_d5366905_4_k_cu_2d804ea84cuda3std6ranges3__45__cpo3endE - _ZN34_INTERNAL_d5366905_4_k_cu_2d804ea84cuda3std3__45__cpo3endE)
_ZN34_INTERNAL_d5366905_4_k_cu_2d804ea84cuda3std3__45__cpo3endE:
	.zero		1
	.type		_ZN34_INTERNAL_d5366905_4_k_cu_2d804ea84cuda3std6ranges3__45__cpo3endE,@object
	.size		_ZN34_INTERNAL_d5366905_4_k_cu_2d804ea84cuda3std6ranges3__45__cpo3endE,(_ZN34_INTERNAL_d5366905_4_k_cu_2d804ea86thrust24THRUST_300001_SM_1000_NS12placeholders2_6E - _ZN34_INTERNAL_d5366905_4_k_cu_2d804ea84cuda3std6ranges3__45__cpo3endE)
_ZN34_INTERNAL_d5366905_4_k_cu_2d804ea84cuda3std6ranges3__45__cpo3endE:
	.zero		1
	.type		_ZN34_INTERNAL_d5366905_4_k_cu_2d804ea86thrust24THRUST_300001_SM_1000_NS12placeholders2_6E,@object
	.size		_ZN34_INTERNAL_d5366905_4_k_cu_2d804ea86thrust24THRUST_300001_SM_1000_NS12placeholders2_6E,(_ZN34_INTERNAL_d5366905_4_k_cu_2d804ea84cuda3std3__45__cpo4rendE - _ZN34_INTERNAL_d5366905_4_k_cu_2d804ea86thrust24THRUST_300001_SM_1000_NS12placeholders2_6E)
_ZN34_INTERNAL_d5366905_4_k_cu_2d804ea86thrust24THRUST_300001_SM_1000_NS12placeholders2_6E:
	.zero		1
	.type		_ZN34_INTERNAL_d5366905_4_k_cu_2d804ea84cuda3std3__45__cpo4rendE,@object
	.size		_ZN34_INTERNAL_d5366905_4_k_cu_2d804ea84cuda3std3__45__cpo4rendE,(_ZN34_INTERNAL_d5366905_4_k_cu_2d804ea84cuda3std6ranges3__45__cpo9iter_swapE - _ZN34_INTERNAL_d5366905_4_k_cu_2d804ea84cuda3std3__45__cpo4rendE)
_ZN34_INTERNAL_d5366905_4_k_cu_2d804ea84cuda3std3__45__cpo4rendE:
	.zero		1
	.type		_ZN34_INTERNAL_d5366905_4_k_cu_2d804ea84cuda3std6ranges3__45__cpo9iter_swapE,@object
	.size		_ZN34_INTERNAL_d5366905_4_k_cu_2d804ea84cuda3std6ranges3__45__cpo9iter_swapE,(_ZN34_INTERNAL_d5366905_4_k_cu_2d804ea84cuda3std3__48unexpectE - _ZN34_INTERNAL_d5366905_4_k_cu_2d804ea84cuda3std6ranges3__45__cpo9iter_swapE)
_ZN34_INTERNAL_d5366905_4_k_cu_2d804ea84cuda3std6ranges3__45__cpo9iter_swapE:
	.zero		1
	.type		_ZN34_INTERNAL_d5366905_4_k_cu_2d804ea84cuda3std3__48unexpectE,@object
	.size		_ZN34_INTERNAL_d5366905_4_k_cu_2d804ea84cuda3std3__48unexpectE,(_ZN34_INTERNAL_d5366905_4_k_cu_2d804ea86thrust24THRUST_300001_SM_1000_NS8cuda_cub3parE - _ZN34_INTERNAL_d5366905_4_k_cu_2d804ea84cuda3std3__48unexpectE)
_ZN34_INTERNAL_d5366905_4_k_cu_2d804ea84cuda3std3__48unexpectE:
	.zero		1
	.type		_ZN34_INTERNAL_d5366905_4_k_cu_2d804ea86thrust24THRUST_300001_SM_1000_NS8cuda_cub3parE,@object
	.size		_ZN34_INTERNAL_d5366905_4_k_cu_2d804ea86thrust24THRUST_300001_SM_1000_NS8cuda_cub3parE,(_ZN34_INTERNAL_d5366905_4_k_cu_2d804ea86thrust24THRUST_300001_SM_1000_NS12placeholders2_4E - _ZN34_INTERNAL_d5366905_4_k_cu_2d804ea86thrust24THRUST_300001_SM_1000_NS8cuda_cub3parE)
_ZN34_INTERNAL_d5366905_4_k_cu_2d804ea86thrust24THRUST_300001_SM_1000_NS8cuda_cub3parE:
	.zero		1
	.type		_ZN34_INTERNAL_d5366905_4_k_cu_2d804ea86thrust24THRUST_300001_SM_1000_NS12placeholders2_4E,@object
	.size		_ZN34_INTERNAL_d5366905_4_k_cu_2d804ea86thrust24THRUST_300001_SM_1000_NS12placeholders2_4E,(_ZN34_INTERNAL_d5366905_4_k_cu_2d804ea84cuda3std3__45__cpo4cendE - _ZN34_INTERNAL_d5366905_4_k_cu_2d804ea86thrust24THRUST_300001_SM_1000_NS12placeholders2_4E)
_ZN34_INTERNAL_d5366905_4_k_cu_2d804ea86thrust24THRUST_300001_SM_1000_NS12placeholders2_4E:
	.zero		1
	.type		_ZN34_INTERNAL_d5366905_4_k_cu_2d804ea84cuda3std3__45__cpo4cendE,@object
	.size		_ZN34_INTERNAL_d5366905_4_k_cu_2d804ea84cuda3std3__45__cpo4cendE,(_ZN34_INTERNAL_d5366905_4_k_cu_2d804ea84cuda3std6ranges3__45__cpo4cendE - _ZN34_INTERNAL_d5366905_4_k_cu_2d804ea84cuda3std3__45__cpo4cendE)
_ZN34_INTERNAL_d5366905_4_k_cu_2d804ea84cuda3std3__45__cpo4cendE:
	.zero		1
	.type		_ZN34_INTERNAL_d5366905_4_k_cu_2d804ea84cuda3std6ranges3__45__cpo4cendE,@object
	.size		_ZN34_INTERNAL_d5366905_4_k_cu_2d804ea84cuda3std6ranges3__45__cpo4cendE,(_ZN34_INTERNAL_d5366905_4_k_cu_2d804ea84cuda3std3__420unreachable_sentinelE - _ZN34_INTERNAL_d5366905_4_k_cu_2d804ea84cuda3std6ranges3__45__cpo4cendE)
_ZN34_INTERNAL_d5366905_4_k_cu_2d804ea84cuda3std6ranges3__45__cpo4cendE:
	.zero		1
	.type		_ZN34_INTERNAL_d5366905_4_k_cu_2d804ea84cuda3std3__420unreachable_sentinelE,@object
	.size		_ZN34_INTERNAL_d5366905_4_k_cu_2d804ea84cuda3std3__420unreachable_sentinelE,(_ZN34_INTERNAL_d5366905_4_k_cu_2d804ea84cuda3std6ranges3__45__cpo5ssizeE - _ZN34_INTERNAL_d5366905_4_k_cu_2d804ea84cuda3std3__420unreachable_sentinelE)
_ZN34_INTERNAL_d5366905_4_k_cu_2d804ea84cuda3std3__420unreachable_sentinelE:
	.zero		1
	.type		_ZN34_INTERNAL_d5366905_4_k_cu_2d804ea84cuda3std6ranges3__45__cpo5ssizeE,@object
	.size		_ZN34_INTERNAL_d5366905_4_k_cu_2d804ea84cuda3std6ranges3__45__cpo5ssizeE,(_ZN34_INTERNAL_d5366905_4_k_cu_2d804ea86thrust24THRUST_300001_SM_1000_NS12placeholders2_8E - _ZN34_INTERNAL_d5366905_4_k_cu_2d804ea84cuda3std6ranges3__45__cpo5ssizeE)
_ZN34_INTERNAL_d5366905_4_k_cu_2d804ea84cuda3std6ranges3__45__cpo5ssizeE:
	.zero		1
	.type		_ZN34_INTERNAL_d5366905_4_k_cu_2d804ea86thrust24THRUST_300001_SM_1000_NS12placeholders2_8E,@object
	.size		_ZN34_INTERNAL_d5366905_4_k_cu_2d804ea86thrust24THRUST_300001_SM_1000_NS12placeholders2_8E,(_ZN34_INTERNAL_d5366905_4_k_cu_2d804ea84cuda3std3__45__cpo5crendE - _ZN34_INTERNAL_d5366905_4_k_cu_2d804ea86thrust24THRUST_300001_SM_1000_NS12placeholders2_8E)
_ZN34_INTERNAL_d5366905_4_k_cu_2d804ea86thrust24THRUST_300001_SM_1000_NS12placeholders2_8E:
	.zero		1
	.type		_ZN34_INTERNAL_d5366905_4_k_cu_2d804ea84cuda3std3__45__cpo5crendE,@object
	.size		_ZN34_INTERNAL_d5366905_4_k_cu_2d804ea84cuda3std3__45__cpo5crendE,(_ZN34_INTERNAL_d5366905_4_k_cu_2d804ea84cuda3std6ranges3__45__cpo4prevE - _ZN34_INTERNAL_d5366905_4_k_cu_2d804ea84cuda3std3__45__cpo5crendE)
_ZN34_INTERNAL_d5366905_4_k_cu_2d804ea84cuda3std3__45__cpo5crendE:
	.zero		1
	.type		_ZN34_INTERNAL_d5366905_4_k_cu_2d804ea84cuda3std6ranges3__45__cpo4prevE,@object
	.size		_ZN34_INTERNAL_d5366905_4_k_cu_2d804ea84cuda3std6ranges3__45__cpo4prevE,(_ZN34_INTERNAL_d5366905_4_k_cu_2d804ea84cuda3std6ranges3__45__cpo9iter_moveE - _ZN34_INTERNAL_d5366905_4_k_cu_2d804ea84cuda3std6ranges3__45__cpo4prevE)
_ZN34_INTERNAL_d5366905_4_k_cu_2d804ea84cuda3std6ranges3__45__cpo4prevE:
	.zero		1
	.type		_ZN34_INTERNAL_d5366905_4_k_cu_2d804ea84cuda3std6ranges3__45__cpo9iter_moveE,@object
	.size		_ZN34_INTERNAL_d5366905_4_k_cu_2d804ea84cuda3std6ranges3__45__cpo9iter_moveE,(_ZN34_INTERNAL_d5366905_4_k_cu_2d804ea86thrust24THRUST_300001_SM_1000_NS6system6detail10sequential3seqE - _ZN34_INTERNAL_d5366905_4_k_cu_2d804ea84cuda3std6ranges3__45__cpo9iter_moveE)
_ZN34_INTERNAL_d5366905_4_k_cu_2d804ea84cuda3std6ranges3__45__cpo9iter_moveE:
	.zero		1
	.type		_ZN34_INTERNAL_d5366905_4_k_cu_2d804ea86thrust24THRUST_300001_SM_1000_NS6system6detail10sequential3seqE,@object
	.size		_ZN34_INTERNAL_d5366905_4_k_cu_2d804ea86thrust24THRUST_300001_SM_1000_NS6system6detail10sequential3seqE,(.L_31 - _ZN34_INTERNAL_d5366905_4_k_cu_2d804ea86thrust24THRUST_300001_SM_1000_NS6system6detail10sequential3seqE)
_ZN34_INTERNAL_d5366905_4_k_cu_2d804ea86thrust24THRUST_300001_SM_1000_NS6system6detail10sequential3seqE:
	.zero		1
.L_31:


//--------------------- .nv.constant0._ZN3cub18CUB_300001_SM_10006detail9transform16transform_kernelINS2_10policy_hubILb1EN4cuda3std3__45tupleIJN6thrust24THRUST_300001_SM_1000_NS6detail15normal_iteratorINSA_10device_ptrIiEEEESF_EEEE10policy1000El11sum_functorSF_JPiSK_EEEvT0_iT1_T2_DpNS2_10kernel_argIT3_EE --------------------------
	.section	.nv.constant0._ZN3cub18CUB_300001_SM_10006detail9transform16transform_kernelINS2_10policy_hubILb1EN4cuda3std3__45tupleIJN6thrust24THRUST_300001_SM_1000_NS6detail15normal_iteratorINSA_10device_ptrIiEEEESF_EEEE10policy1000El11sum_functorSF_JPiSK_EEEvT0_iT1_T2_DpNS2_10kernel_argIT3_EE,"a",@progbits
	.sectionflags	@""
	.align	4
.nv.constant0._ZN3cub18CUB_300001_SM_10006detail9transform16transform_kernelINS2_10policy_hubILb1EN4cuda3std3__45tupleIJN6thrust24THRUST_300001_SM_1000_NS6detail15normal_iteratorINSA_10device_ptrIiEEEESF_EEEE10policy1000El11sum_functorSF_JPiSK_EEEvT0_iT1_T2_DpNS2_10kernel_argIT3_EE:
	.zero		952


//--------------------- .nv.constant0._ZN3cub18CUB_300001_SM_10006detail9transform16transform_kernelINS2_10policy_hubILb1EN4cuda3std3__45tupleIJN6thrust24THRUST_300001_SM_1000_NS6detail15normal_iteratorINSA_10device_ptrIiEEEESF_EEEE10policy1000Ei11sum_functorSF_JPiSK_EEEvT0_iT1_T2_DpNS2_10kernel_argIT3_EE --------------------------
	.section	.nv.constant0._ZN3cub18CUB_300001_SM_10006detail9transform16transform_kernelINS2_10policy_hubILb1EN4cuda3std3__45tupleIJN6thrust24THRUST_300001_SM_1000_NS6detail15normal_iteratorINSA_10device_ptrIiEEEESF_EEEE10policy1000Ei11sum_functorSF_JPiSK_EEEvT0_iT1_T2_DpNS2_10kernel_argIT3_EE,"a",@progbits
	.sectionflags	@""
	.align	4
.nv.constant0._ZN3cub18CUB_300001_SM_10006detail9transform16transform_kernelINS2_10policy_hubILb1EN4cuda3std3__45tupleIJN6thrust24THRUST_300001_SM_1000_NS6detail15normal_iteratorINSA_10device_ptrIiEEEESF_EEEE10policy1000Ei11sum_functorSF_JPiSK_EEEvT0_iT1_T2_DpNS2_10kernel_argIT3_EE:
	.zero		952


//--------------------- .nv.constant0._ZN3cub18CUB_300001_SM_10006detail8for_each13static_kernelINS2_12policy_hub_t12policy_500_tEmN6thrust24THRUST_300001_SM_1000_NS8cuda_cub20__uninitialized_fill7functorINS7_10device_ptrIiEEiEEEEvT0_T1_ --------------------------
	.section	.nv.constant0._ZN3cub18CUB_300001_SM_10006detail8for_each13static_kernelINS2_12policy_hub_t12policy_500_tEmN6thrust24THRUST_300001_SM_1000_NS8cuda_cub20__uninitialized_fill7functorINS7_10device_ptrIiEEiEEEEvT0_T1_,"a",@progbits
	.sectionflags	@""
	.align	4
.nv.constant0._ZN3cub18CUB_300001_SM_10006detail8for_each13static_kernelINS2_12policy_hub_t12policy_500_tEmN6thrust24THRUST_300001_SM_1000_NS8cuda_cub20__uninitialized_fill7functorINS7_10device_ptrIiEEiEEEEvT0_T1_:
	.zero		920


//--------------------- .nv.constant0._ZN3cub18CUB_300001_SM_10006detail11EmptyKernelIvEEvv --------------------------
	.section	.nv.constant0._ZN3cub18CUB_300001_SM_10006detail11EmptyKernelIvEEvv,"a",@progbits
	.sectionflags	@""
	.align	4
.nv.constant0._ZN3cub18CUB_300001_SM_10006detail11EmptyKernelIvEEvv:
	.zero		896


//--------------------- .nv.constant0._Z6kernelPiS_S_ --------------------------
	.section	.nv.constant0._Z6kernelPiS_S_,"a",@progbits
	.sectionflags	@""
	.align	4
.nv.constant0._Z6kernelPiS_S_:
	.zero		920


//--------------------- SYMBOLS --------------------------

	.type		.nv.reservedSmem.offset0,@object
	.size		.nv.reservedSmem.offset0,0x4
